//
// Generated by NVIDIA NVVM Compiler
//
// Compiler Build ID: CL-36424714
// Cuda compilation tools, release 13.0, V13.0.88
// Based on NVVM 20.0.0
//

.version 9.0
.target sm_100
.address_size 64

	// .globl	_Z19NeuronTimestepWriteiiPfS_S_PbS_iiS_S_f
.func  (.param .b64 func_retval0) __internal_accurate_pow
(
	.param .b64 __internal_accurate_pow_param_0
)
;

.visible .entry _Z19NeuronTimestepWriteiiPfS_S_PbS_iiS_S_f(
	.param .u32 _Z19NeuronTimestepWriteiiPfS_S_PbS_iiS_S_f_param_0,
	.param .u32 _Z19NeuronTimestepWriteiiPfS_S_PbS_iiS_S_f_param_1,
	.param .u64 .ptr .align 1 _Z19NeuronTimestepWriteiiPfS_S_PbS_iiS_S_f_param_2,
	.param .u64 .ptr .align 1 _Z19NeuronTimestepWriteiiPfS_S_PbS_iiS_S_f_param_3,
	.param .u64 .ptr .align 1 _Z19NeuronTimestepWriteiiPfS_S_PbS_iiS_S_f_param_4,
	.param .u64 .ptr .align 1 _Z19NeuronTimestepWriteiiPfS_S_PbS_iiS_S_f_param_5,
	.param .u64 .ptr .align 1 _Z19NeuronTimestepWriteiiPfS_S_PbS_iiS_S_f_param_6,
	.param .u32 _Z19NeuronTimestepWriteiiPfS_S_PbS_iiS_S_f_param_7,
	.param .u32 _Z19NeuronTimestepWriteiiPfS_S_PbS_iiS_S_f_param_8,
	.param .u64 .ptr .align 1 _Z19NeuronTimestepWriteiiPfS_S_PbS_iiS_S_f_param_9,
	.param .u64 .ptr .align 1 _Z19NeuronTimestepWriteiiPfS_S_PbS_iiS_S_f_param_10,
	.param .f32 _Z19NeuronTimestepWriteiiPfS_S_PbS_iiS_S_f_param_11
)
{
	.reg .pred 	%p<11>;
	.reg .b16 	%rs<5>;
	.reg .b32 	%r<29>;
	.reg .b32 	%f<113>;
	.reg .b64 	%rd<35>;
	.reg .b64 	%fd<150>;

	ld.param.u32 	%r5, [_Z19NeuronTimestepWriteiiPfS_S_PbS_iiS_S_f_param_1];
	ld.param.u64 	%rd20, [_Z19NeuronTimestepWriteiiPfS_S_PbS_iiS_S_f_param_2];
	ld.param.u64 	%rd21, [_Z19NeuronTimestepWriteiiPfS_S_PbS_iiS_S_f_param_3];
	ld.param.u64 	%rd22, [_Z19NeuronTimestepWriteiiPfS_S_PbS_iiS_S_f_param_4];
	ld.param.u64 	%rd23, [_Z19NeuronTimestepWriteiiPfS_S_PbS_iiS_S_f_param_5];
	ld.param.u64 	%rd24, [_Z19NeuronTimestepWriteiiPfS_S_PbS_iiS_S_f_param_6];
	ld.param.u64 	%rd25, [_Z19NeuronTimestepWriteiiPfS_S_PbS_iiS_S_f_param_9];
	ld.param.u64 	%rd26, [_Z19NeuronTimestepWriteiiPfS_S_PbS_iiS_S_f_param_10];
	cvta.to.global.u64 	%rd1, %rd24;
	cvta.to.global.u64 	%rd2, %rd21;
	cvta.to.global.u64 	%rd3, %rd20;
	cvta.to.global.u64 	%rd4, %rd26;
	cvta.to.global.u64 	%rd5, %rd23;
	cvta.to.global.u64 	%rd6, %rd25;
	cvta.to.global.u64 	%rd7, %rd22;
	mov.u32 	%r6, %tid.x;
	mov.u32 	%r7, %ntid.x;
	mov.u32 	%r8, %ctaid.x;
	mad.lo.s32 	%r1, %r7, %r8, %r6;
	setp.ge.s32 	%p1, %r1, %r5;
	@%p1 bra 	$L__BB0_7;
	ld.param.f32 	%f112, [_Z19NeuronTimestepWriteiiPfS_S_PbS_iiS_S_f_param_11];
	ld.param.u32 	%r28, [_Z19NeuronTimestepWriteiiPfS_S_PbS_iiS_S_f_param_8];
	ld.param.u32 	%r26, [_Z19NeuronTimestepWriteiiPfS_S_PbS_iiS_S_f_param_7];
	rem.s32 	%r15, %r26, %r28;
	mad.lo.s32 	%r16, %r28, %r1, %r15;
	cvt.s64.s32 	%rd31, %r1;
	add.s64 	%rd8, %rd5, %rd31;
	mov.b16 	%rs3, 0;
	st.global.u8 	[%rd8], %rs3;
	mul.wide.s32 	%rd32, %r16, 4;
	add.s64 	%rd9, %rd7, %rd32;
	ld.global.f32 	%f55, [%rd9];
	div.rn.f32 	%f56, %f55, %f112;
	mul.wide.s32 	%rd33, %r1, 4;
	add.s64 	%rd34, %rd6, %rd33;
	st.global.f32 	[%rd34], %f56;
	add.s64 	%rd10, %rd4, %rd33;
	mov.b32 	%r17, 0;
	st.global.u32 	[%rd10], %r17;
	add.s64 	%rd11, %rd3, %rd33;
	add.s64 	%rd12, %rd2, %rd33;
	add.s64 	%rd13, %rd1, %rd33;
	ld.global.f32 	%f57, [%rd11];
	add.f32 	%f58, %f57, 0f42700000;
	cvt.f64.f32 	%fd77, %f58;
	mul.f64 	%fd78, %fd77, 0d3FE6666666666666;
	add.f32 	%f59, %f57, 0f42200000;
	cvt.f64.f32 	%fd79, %f59;
	mul.f64 	%fd80, %fd78, %fd79;
	ld.global.f32 	%f60, [%rd12];
	cvt.f64.f32 	%fd81, %f60;
	sub.f64 	%fd82, %fd80, %fd81;
	ld.global.f32 	%f61, [%rd9];
	cvt.f64.f32 	%fd83, %f61;
	add.f64 	%fd84, %fd82, %fd83;
	ld.global.f32 	%f62, [%rd13];
	cvt.f64.f32 	%fd85, %f62;
	add.f64 	%fd86, %fd84, %fd85;
	div.rn.f64 	%fd87, %fd86, 0d4059000000000000;
	cvt.rn.f32.f64 	%f63, %fd87;
	mul.f32 	%f64, %f58, 0fC0000000;
	sub.f32 	%f65, %f64, %f60;
	cvt.f64.f32 	%fd88, %f65;
	mul.f64 	%fd89, %fd88, 0d3F9EB851EB851EB8;
	cvt.rn.f32.f64 	%f66, %fd89;
	cvt.f64.f32 	%fd90, %f63;
	cvt.f64.f32 	%fd91, %f57;
	fma.rn.f64 	%fd92, %fd90, 0d3FD0000000000000, %fd91;
	cvt.rn.f32.f64 	%f67, %fd92;
	st.global.f32 	[%rd11], %f67;
	cvt.f64.f32 	%fd93, %f66;
	ld.global.f32 	%f68, [%rd12];
	cvt.f64.f32 	%fd94, %f68;
	fma.rn.f64 	%fd95, %fd93, 0d3FD0000000000000, %fd94;
	cvt.rn.f32.f64 	%f69, %fd95;
	st.global.f32 	[%rd12], %f69;
	ld.global.f32 	%f70, [%rd11];
	setp.leu.f32 	%p7, %f70, 0f420C0000;
	@%p7 bra 	$L__BB0_3;
$L__BB0_2:
	mov.b16 	%rs4, 1;
	st.global.u8 	[%rd8], %rs4;
	mov.b32 	%r22, 1065353216;
	st.global.u32 	[%rd10], %r22;
	mov.b32 	%r23, -1035468800;
	st.global.u32 	[%rd11], %r23;
	ld.global.f32 	%f110, [%rd12];
	add.f32 	%f111, %f110, 0f42C80000;
	st.global.f32 	[%rd12], %f111;
	bra.uni 	$L__BB0_14;
$L__BB0_3:
	mov.b32 	%r18, 0;
	st.global.u32 	[%rd9], %r18;
	ld.global.f32 	%f71, [%rd11];
	add.f32 	%f72, %f71, 0f42700000;
	cvt.f64.f32 	%fd96, %f72;
	mul.f64 	%fd97, %fd96, 0d3FE6666666666666;
	add.f32 	%f73, %f71, 0f42200000;
	cvt.f64.f32 	%fd98, %f73;
	mul.f64 	%fd99, %fd97, %fd98;
	ld.global.f32 	%f74, [%rd12];
	cvt.f64.f32 	%fd100, %f74;
	sub.f64 	%fd101, %fd99, %fd100;
	add.f64 	%fd102, %fd101, 0d0000000000000000;
	ld.global.f32 	%f75, [%rd13];
	cvt.f64.f32 	%fd103, %f75;
	add.f64 	%fd104, %fd102, %fd103;
	div.rn.f64 	%fd105, %fd104, 0d4059000000000000;
	cvt.rn.f32.f64 	%f76, %fd105;
	mul.f32 	%f77, %f72, 0fC0000000;
	sub.f32 	%f78, %f77, %f74;
	cvt.f64.f32 	%fd106, %f78;
	mul.f64 	%fd107, %fd106, 0d3F9EB851EB851EB8;
	cvt.rn.f32.f64 	%f79, %fd107;
	cvt.f64.f32 	%fd108, %f76;
	cvt.f64.f32 	%fd109, %f71;
	fma.rn.f64 	%fd110, %fd108, 0d3FD0000000000000, %fd109;
	cvt.rn.f32.f64 	%f80, %fd110;
	st.global.f32 	[%rd11], %f80;
	cvt.f64.f32 	%fd111, %f79;
	ld.global.f32 	%f81, [%rd12];
	cvt.f64.f32 	%fd112, %f81;
	fma.rn.f64 	%fd113, %fd111, 0d3FD0000000000000, %fd112;
	cvt.rn.f32.f64 	%f82, %fd113;
	st.global.f32 	[%rd12], %f82;
	ld.global.f32 	%f83, [%rd11];
	setp.gt.f32 	%p8, %f83, 0f420C0000;
	@%p8 bra 	$L__BB0_2;
	mov.b32 	%r19, 0;
	st.global.u32 	[%rd9], %r19;
	ld.global.f32 	%f84, [%rd11];
	add.f32 	%f85, %f84, 0f42700000;
	cvt.f64.f32 	%fd114, %f85;
	mul.f64 	%fd115, %fd114, 0d3FE6666666666666;
	add.f32 	%f86, %f84, 0f42200000;
	cvt.f64.f32 	%fd116, %f86;
	mul.f64 	%fd117, %fd115, %fd116;
	ld.global.f32 	%f87, [%rd12];
	cvt.f64.f32 	%fd118, %f87;
	sub.f64 	%fd119, %fd117, %fd118;
	add.f64 	%fd120, %fd119, 0d0000000000000000;
	ld.global.f32 	%f88, [%rd13];
	cvt.f64.f32 	%fd121, %f88;
	add.f64 	%fd122, %fd120, %fd121;
	div.rn.f64 	%fd123, %fd122, 0d4059000000000000;
	cvt.rn.f32.f64 	%f89, %fd123;
	mul.f32 	%f90, %f85, 0fC0000000;
	sub.f32 	%f91, %f90, %f87;
	cvt.f64.f32 	%fd124, %f91;
	mul.f64 	%fd125, %fd124, 0d3F9EB851EB851EB8;
	cvt.rn.f32.f64 	%f92, %fd125;
	cvt.f64.f32 	%fd126, %f89;
	cvt.f64.f32 	%fd127, %f84;
	fma.rn.f64 	%fd128, %fd126, 0d3FD0000000000000, %fd127;
	cvt.rn.f32.f64 	%f93, %fd128;
	st.global.f32 	[%rd11], %f93;
	cvt.f64.f32 	%fd129, %f92;
	ld.global.f32 	%f94, [%rd12];
	cvt.f64.f32 	%fd130, %f94;
	fma.rn.f64 	%fd131, %fd129, 0d3FD0000000000000, %fd130;
	cvt.rn.f32.f64 	%f95, %fd131;
	st.global.f32 	[%rd12], %f95;
	ld.global.f32 	%f96, [%rd11];
	setp.gt.f32 	%p9, %f96, 0f420C0000;
	@%p9 bra 	$L__BB0_2;
	mov.b32 	%r20, 0;
	st.global.u32 	[%rd9], %r20;
	ld.global.f32 	%f97, [%rd11];
	add.f32 	%f98, %f97, 0f42700000;
	cvt.f64.f32 	%fd132, %f98;
	mul.f64 	%fd133, %fd132, 0d3FE6666666666666;
	add.f32 	%f99, %f97, 0f42200000;
	cvt.f64.f32 	%fd134, %f99;
	mul.f64 	%fd135, %fd133, %fd134;
	ld.global.f32 	%f100, [%rd12];
	cvt.f64.f32 	%fd136, %f100;
	sub.f64 	%fd137, %fd135, %fd136;
	add.f64 	%fd138, %fd137, 0d0000000000000000;
	ld.global.f32 	%f101, [%rd13];
	cvt.f64.f32 	%fd139, %f101;
	add.f64 	%fd140, %fd138, %fd139;
	div.rn.f64 	%fd141, %fd140, 0d4059000000000000;
	cvt.rn.f32.f64 	%f102, %fd141;
	mul.f32 	%f103, %f98, 0fC0000000;
	sub.f32 	%f104, %f103, %f100;
	cvt.f64.f32 	%fd142, %f104;
	mul.f64 	%fd143, %fd142, 0d3F9EB851EB851EB8;
	cvt.rn.f32.f64 	%f105, %fd143;
	cvt.f64.f32 	%fd144, %f102;
	cvt.f64.f32 	%fd145, %f97;
	fma.rn.f64 	%fd146, %fd144, 0d3FD0000000000000, %fd145;
	cvt.rn.f32.f64 	%f106, %fd146;
	st.global.f32 	[%rd11], %f106;
	cvt.f64.f32 	%fd147, %f105;
	ld.global.f32 	%f107, [%rd12];
	cvt.f64.f32 	%fd148, %f107;
	fma.rn.f64 	%fd149, %fd147, 0d3FD0000000000000, %fd148;
	cvt.rn.f32.f64 	%f108, %fd149;
	st.global.f32 	[%rd12], %f108;
	ld.global.f32 	%f109, [%rd11];
	setp.gt.f32 	%p10, %f109, 0f420C0000;
	@%p10 bra 	$L__BB0_2;
	mov.b32 	%r21, 0;
	st.global.u32 	[%rd9], %r21;
	bra.uni 	$L__BB0_14;
$L__BB0_7:
	ld.param.u32 	%r24, [_Z19NeuronTimestepWriteiiPfS_S_PbS_iiS_S_f_param_0];
	setp.ge.s32 	%p2, %r1, %r24;
	@%p2 bra 	$L__BB0_14;
	ld.param.u32 	%r27, [_Z19NeuronTimestepWriteiiPfS_S_PbS_iiS_S_f_param_8];
	ld.param.u32 	%r25, [_Z19NeuronTimestepWriteiiPfS_S_PbS_iiS_S_f_param_7];
	rem.s32 	%r9, %r25, %r27;
	mad.lo.s32 	%r10, %r27, %r1, %r9;
	mul.wide.s32 	%rd27, %r10, 4;
	add.s64 	%rd14, %rd7, %rd27;
	ld.global.f32 	%f8, [%rd14];
	cvt.s64.s32 	%rd28, %r1;
	mul.wide.s32 	%rd29, %r1, 4;
	add.s64 	%rd30, %rd6, %rd29;
	st.global.f32 	[%rd30], %f8;
	add.s64 	%rd15, %rd5, %rd28;
	mov.b16 	%rs1, 0;
	st.global.u8 	[%rd15], %rs1;
	add.s64 	%rd16, %rd4, %rd29;
	mov.b32 	%r11, 0;
	st.global.u32 	[%rd16], %r11;
	add.s64 	%rd17, %rd3, %rd29;
	add.s64 	%rd18, %rd2, %rd29;
	add.s64 	%rd19, %rd1, %rd29;
	ld.global.f32 	%f9, [%rd17];
	add.f32 	%f10, %f9, 0f42960000;
	cvt.f64.f32 	%fd1, %f10;
	mul.f64 	%fd2, %fd1, 0d3FF3333333333333;
	add.f32 	%f11, %f9, 0f42340000;
	cvt.f64.f32 	%fd3, %f11;
	mul.f64 	%fd4, %fd2, %fd3;
	ld.global.f32 	%f12, [%rd18];
	cvt.f64.f32 	%fd5, %f12;
	sub.f64 	%fd6, %fd4, %fd5;
	ld.global.f32 	%f13, [%rd14];
	cvt.f64.f32 	%fd7, %f13;
	add.f64 	%fd8, %fd6, %fd7;
	ld.global.f32 	%f14, [%rd19];
	cvt.f64.f32 	%fd9, %f14;
	add.f64 	%fd10, %fd8, %fd9;
	div.rn.f64 	%fd11, %fd10, 0d4062C00000000000;
	cvt.rn.f32.f64 	%f15, %fd11;
	mul.f32 	%f16, %f10, 0f40A00000;
	sub.f32 	%f17, %f16, %f12;
	cvt.f64.f32 	%fd12, %f17;
	mul.f64 	%fd13, %fd12, 0d3F847AE147AE147B;
	cvt.rn.f32.f64 	%f18, %fd13;
	cvt.f64.f32 	%fd14, %f15;
	cvt.f64.f32 	%fd15, %f9;
	fma.rn.f64 	%fd16, %fd14, 0d3FD0000000000000, %fd15;
	cvt.rn.f32.f64 	%f19, %fd16;
	st.global.f32 	[%rd17], %f19;
	cvt.f64.f32 	%fd17, %f18;
	ld.global.f32 	%f20, [%rd18];
	cvt.f64.f32 	%fd18, %f20;
	fma.rn.f64 	%fd19, %fd17, 0d3FD0000000000000, %fd18;
	cvt.rn.f32.f64 	%f1, %fd19;
	st.global.f32 	[%rd18], %f1;
	ld.global.f32 	%f2, [%rd17];
	setp.gt.f32 	%p3, %f2, 0f42480000;
	@%p3 bra 	$L__BB0_12;
	add.f32 	%f21, %f2, 0f42960000;
	cvt.f64.f32 	%fd20, %f21;
	mul.f64 	%fd21, %fd20, 0d3FF3333333333333;
	add.f32 	%f22, %f2, 0f42340000;
	cvt.f64.f32 	%fd22, %f22;
	mul.f64 	%fd23, %fd21, %fd22;
	cvt.f64.f32 	%fd24, %f1;
	sub.f64 	%fd25, %fd23, %fd24;
	ld.global.f32 	%f23, [%rd14];
	cvt.f64.f32 	%fd26, %f23;
	add.f64 	%fd27, %fd25, %fd26;
	ld.global.f32 	%f24, [%rd19];
	cvt.f64.f32 	%fd28, %f24;
	add.f64 	%fd29, %fd27, %fd28;
	div.rn.f64 	%fd30, %fd29, 0d4062C00000000000;
	cvt.rn.f32.f64 	%f25, %fd30;
	mul.f32 	%f26, %f21, 0f40A00000;
	sub.f32 	%f27, %f26, %f1;
	cvt.f64.f32 	%fd31, %f27;
	mul.f64 	%fd32, %fd31, 0d3F847AE147AE147B;
	cvt.rn.f32.f64 	%f28, %fd32;
	cvt.f64.f32 	%fd33, %f25;
	cvt.f64.f32 	%fd34, %f2;
	fma.rn.f64 	%fd35, %fd33, 0d3FD0000000000000, %fd34;
	cvt.rn.f32.f64 	%f29, %fd35;
	st.global.f32 	[%rd17], %f29;
	cvt.f64.f32 	%fd36, %f28;
	ld.global.f32 	%f30, [%rd18];
	cvt.f64.f32 	%fd37, %f30;
	fma.rn.f64 	%fd38, %fd36, 0d3FD0000000000000, %fd37;
	cvt.rn.f32.f64 	%f3, %fd38;
	st.global.f32 	[%rd18], %f3;
	ld.global.f32 	%f4, [%rd17];
	setp.gt.f32 	%p4, %f4, 0f42480000;
	@%p4 bra 	$L__BB0_12;
	add.f32 	%f31, %f4, 0f42960000;
	cvt.f64.f32 	%fd39, %f31;
	mul.f64 	%fd40, %fd39, 0d3FF3333333333333;
	add.f32 	%f32, %f4, 0f42340000;
	cvt.f64.f32 	%fd41, %f32;
	mul.f64 	%fd42, %fd40, %fd41;
	cvt.f64.f32 	%fd43, %f3;
	sub.f64 	%fd44, %fd42, %fd43;
	ld.global.f32 	%f33, [%rd14];
	cvt.f64.f32 	%fd45, %f33;
	add.f64 	%fd46, %fd44, %fd45;
	ld.global.f32 	%f34, [%rd19];
	cvt.f64.f32 	%fd47, %f34;
	add.f64 	%fd48, %fd46, %fd47;
	div.rn.f64 	%fd49, %fd48, 0d4062C00000000000;
	cvt.rn.f32.f64 	%f35, %fd49;
	mul.f32 	%f36, %f31, 0f40A00000;
	sub.f32 	%f37, %f36, %f3;
	cvt.f64.f32 	%fd50, %f37;
	mul.f64 	%fd51, %fd50, 0d3F847AE147AE147B;
	cvt.rn.f32.f64 	%f38, %fd51;
	cvt.f64.f32 	%fd52, %f35;
	cvt.f64.f32 	%fd53, %f4;
	fma.rn.f64 	%fd54, %fd52, 0d3FD0000000000000, %fd53;
	cvt.rn.f32.f64 	%f39, %fd54;
	st.global.f32 	[%rd17], %f39;
	cvt.f64.f32 	%fd55, %f38;
	ld.global.f32 	%f40, [%rd18];
	cvt.f64.f32 	%fd56, %f40;
	fma.rn.f64 	%fd57, %fd55, 0d3FD0000000000000, %fd56;
	cvt.rn.f32.f64 	%f5, %fd57;
	st.global.f32 	[%rd18], %f5;
	ld.global.f32 	%f6, [%rd17];
	setp.gt.f32 	%p5, %f6, 0f42480000;
	@%p5 bra 	$L__BB0_12;
	add.f32 	%f41, %f6, 0f42960000;
	cvt.f64.f32 	%fd58, %f41;
	mul.f64 	%fd59, %fd58, 0d3FF3333333333333;
	add.f32 	%f42, %f6, 0f42340000;
	cvt.f64.f32 	%fd60, %f42;
	mul.f64 	%fd61, %fd59, %fd60;
	cvt.f64.f32 	%fd62, %f5;
	sub.f64 	%fd63, %fd61, %fd62;
	ld.global.f32 	%f43, [%rd14];
	cvt.f64.f32 	%fd64, %f43;
	add.f64 	%fd65, %fd63, %fd64;
	ld.global.f32 	%f44, [%rd19];
	cvt.f64.f32 	%fd66, %f44;
	add.f64 	%fd67, %fd65, %fd66;
	div.rn.f64 	%fd68, %fd67, 0d4062C00000000000;
	cvt.rn.f32.f64 	%f45, %fd68;
	mul.f32 	%f46, %f41, 0f40A00000;
	sub.f32 	%f47, %f46, %f5;
	cvt.f64.f32 	%fd69, %f47;
	mul.f64 	%fd70, %fd69, 0d3F847AE147AE147B;
	cvt.rn.f32.f64 	%f48, %fd70;
	cvt.f64.f32 	%fd71, %f45;
	cvt.f64.f32 	%fd72, %f6;
	fma.rn.f64 	%fd73, %fd71, 0d3FD0000000000000, %fd72;
	cvt.rn.f32.f64 	%f49, %fd73;
	st.global.f32 	[%rd17], %f49;
	cvt.f64.f32 	%fd74, %f48;
	ld.global.f32 	%f50, [%rd18];
	cvt.f64.f32 	%fd75, %f50;
	fma.rn.f64 	%fd76, %fd74, 0d3FD0000000000000, %fd75;
	cvt.rn.f32.f64 	%f51, %fd76;
	st.global.f32 	[%rd18], %f51;
	ld.global.f32 	%f52, [%rd17];
	setp.leu.f32 	%p6, %f52, 0f42480000;
	@%p6 bra 	$L__BB0_13;
$L__BB0_12:
	mov.b16 	%rs2, 1;
	st.global.u8 	[%rd15], %rs2;
	mov.b32 	%r12, 1065353216;
	st.global.u32 	[%rd16], %r12;
	mov.b32 	%r13, -1033895936;
	st.global.u32 	[%rd17], %r13;
	ld.global.f32 	%f53, [%rd18];
	add.f32 	%f54, %f53, 0f43020000;
	st.global.f32 	[%rd18], %f54;
$L__BB0_13:
	mov.b32 	%r14, 0;
	st.global.u32 	[%rd14], %r14;
$L__BB0_14:
	ret;

}
	// .globl	_Z21NeuronTimestepNoWriteiiPfS_S_PbS_ii
.visible .entry _Z21NeuronTimestepNoWriteiiPfS_S_PbS_ii(
	.param .u32 _Z21NeuronTimestepNoWriteiiPfS_S_PbS_ii_param_0,
	.param .u32 _Z21NeuronTimestepNoWriteiiPfS_S_PbS_ii_param_1,
	.param .u64 .ptr .align 1 _Z21NeuronTimestepNoWriteiiPfS_S_PbS_ii_param_2,
	.param .u64 .ptr .align 1 _Z21NeuronTimestepNoWriteiiPfS_S_PbS_ii_param_3,
	.param .u64 .ptr .align 1 _Z21NeuronTimestepNoWriteiiPfS_S_PbS_ii_param_4,
	.param .u64 .ptr .align 1 _Z21NeuronTimestepNoWriteiiPfS_S_PbS_ii_param_5,
	.param .u64 .ptr .align 1 _Z21NeuronTimestepNoWriteiiPfS_S_PbS_ii_param_6,
	.param .u32 _Z21NeuronTimestepNoWriteiiPfS_S_PbS_ii_param_7,
	.param .u32 _Z21NeuronTimestepNoWriteiiPfS_S_PbS_ii_param_8
)
{
	.reg .pred 	%p<11>;
	.reg .b16 	%rs<5>;
	.reg .b32 	%r<20>;
	.reg .b32 	%f<108>;
	.reg .b64 	%rd<27>;
	.reg .b64 	%fd<150>;

	ld.param.u32 	%r2, [_Z21NeuronTimestepNoWriteiiPfS_S_PbS_ii_param_0];
	ld.param.u32 	%r5, [_Z21NeuronTimestepNoWriteiiPfS_S_PbS_ii_param_1];
	ld.param.u64 	%rd16, [_Z21NeuronTimestepNoWriteiiPfS_S_PbS_ii_param_2];
	ld.param.u64 	%rd17, [_Z21NeuronTimestepNoWriteiiPfS_S_PbS_ii_param_3];
	ld.param.u64 	%rd18, [_Z21NeuronTimestepNoWriteiiPfS_S_PbS_ii_param_4];
	ld.param.u64 	%rd19, [_Z21NeuronTimestepNoWriteiiPfS_S_PbS_ii_param_5];
	ld.param.u64 	%rd20, [_Z21NeuronTimestepNoWriteiiPfS_S_PbS_ii_param_6];
	ld.param.u32 	%r3, [_Z21NeuronTimestepNoWriteiiPfS_S_PbS_ii_param_7];
	ld.param.u32 	%r4, [_Z21NeuronTimestepNoWriteiiPfS_S_PbS_ii_param_8];
	cvta.to.global.u64 	%rd1, %rd20;
	cvta.to.global.u64 	%rd2, %rd18;
	cvta.to.global.u64 	%rd3, %rd17;
	cvta.to.global.u64 	%rd4, %rd16;
	cvta.to.global.u64 	%rd5, %rd19;
	mov.u32 	%r6, %tid.x;
	mov.u32 	%r7, %ntid.x;
	mov.u32 	%r8, %ctaid.x;
	mad.lo.s32 	%r1, %r7, %r8, %r6;
	setp.ge.s32 	%p1, %r1, %r5;
	@%p1 bra 	$L__BB1_7;
	rem.s32 	%r13, %r3, %r4;
	mad.lo.s32 	%r14, %r4, %r1, %r13;
	cvt.s64.s32 	%rd24, %r1;
	add.s64 	%rd6, %rd5, %rd24;
	mov.b16 	%rs3, 0;
	st.global.u8 	[%rd6], %rs3;
	mul.wide.s32 	%rd25, %r1, 4;
	add.s64 	%rd7, %rd4, %rd25;
	add.s64 	%rd8, %rd3, %rd25;
	mul.wide.s32 	%rd26, %r14, 4;
	add.s64 	%rd9, %rd2, %rd26;
	add.s64 	%rd10, %rd1, %rd25;
	ld.global.f32 	%f53, [%rd7];
	add.f32 	%f54, %f53, 0f42700000;
	cvt.f64.f32 	%fd77, %f54;
	mul.f64 	%fd78, %fd77, 0d3FE6666666666666;
	add.f32 	%f55, %f53, 0f42200000;
	cvt.f64.f32 	%fd79, %f55;
	mul.f64 	%fd80, %fd78, %fd79;
	ld.global.f32 	%f56, [%rd8];
	cvt.f64.f32 	%fd81, %f56;
	sub.f64 	%fd82, %fd80, %fd81;
	ld.global.f32 	%f57, [%rd9];
	cvt.f64.f32 	%fd83, %f57;
	add.f64 	%fd84, %fd82, %fd83;
	ld.global.f32 	%f58, [%rd10];
	cvt.f64.f32 	%fd85, %f58;
	add.f64 	%fd86, %fd84, %fd85;
	div.rn.f64 	%fd87, %fd86, 0d4059000000000000;
	cvt.rn.f32.f64 	%f59, %fd87;
	mul.f32 	%f60, %f54, 0fC0000000;
	sub.f32 	%f61, %f60, %f56;
	cvt.f64.f32 	%fd88, %f61;
	mul.f64 	%fd89, %fd88, 0d3F9EB851EB851EB8;
	cvt.rn.f32.f64 	%f62, %fd89;
	cvt.f64.f32 	%fd90, %f59;
	cvt.f64.f32 	%fd91, %f53;
	fma.rn.f64 	%fd92, %fd90, 0d3FD0000000000000, %fd91;
	cvt.rn.f32.f64 	%f63, %fd92;
	st.global.f32 	[%rd7], %f63;
	cvt.f64.f32 	%fd93, %f62;
	ld.global.f32 	%f64, [%rd8];
	cvt.f64.f32 	%fd94, %f64;
	fma.rn.f64 	%fd95, %fd93, 0d3FD0000000000000, %fd94;
	cvt.rn.f32.f64 	%f65, %fd95;
	st.global.f32 	[%rd8], %f65;
	ld.global.f32 	%f66, [%rd7];
	setp.leu.f32 	%p7, %f66, 0f420C0000;
	@%p7 bra 	$L__BB1_3;
$L__BB1_2:
	mov.b16 	%rs4, 1;
	st.global.u8 	[%rd6], %rs4;
	mov.b32 	%r19, -1035468800;
	st.global.u32 	[%rd7], %r19;
	ld.global.f32 	%f106, [%rd8];
	add.f32 	%f107, %f106, 0f42C80000;
	st.global.f32 	[%rd8], %f107;
	bra.uni 	$L__BB1_14;
$L__BB1_3:
	mov.b32 	%r15, 0;
	st.global.u32 	[%rd9], %r15;
	ld.global.f32 	%f67, [%rd7];
	add.f32 	%f68, %f67, 0f42700000;
	cvt.f64.f32 	%fd96, %f68;
	mul.f64 	%fd97, %fd96, 0d3FE6666666666666;
	add.f32 	%f69, %f67, 0f42200000;
	cvt.f64.f32 	%fd98, %f69;
	mul.f64 	%fd99, %fd97, %fd98;
	ld.global.f32 	%f70, [%rd8];
	cvt.f64.f32 	%fd100, %f70;
	sub.f64 	%fd101, %fd99, %fd100;
	add.f64 	%fd102, %fd101, 0d0000000000000000;
	ld.global.f32 	%f71, [%rd10];
	cvt.f64.f32 	%fd103, %f71;
	add.f64 	%fd104, %fd102, %fd103;
	div.rn.f64 	%fd105, %fd104, 0d4059000000000000;
	cvt.rn.f32.f64 	%f72, %fd105;
	mul.f32 	%f73, %f68, 0fC0000000;
	sub.f32 	%f74, %f73, %f70;
	cvt.f64.f32 	%fd106, %f74;
	mul.f64 	%fd107, %fd106, 0d3F9EB851EB851EB8;
	cvt.rn.f32.f64 	%f75, %fd107;
	cvt.f64.f32 	%fd108, %f72;
	cvt.f64.f32 	%fd109, %f67;
	fma.rn.f64 	%fd110, %fd108, 0d3FD0000000000000, %fd109;
	cvt.rn.f32.f64 	%f76, %fd110;
	st.global.f32 	[%rd7], %f76;
	cvt.f64.f32 	%fd111, %f75;
	ld.global.f32 	%f77, [%rd8];
	cvt.f64.f32 	%fd112, %f77;
	fma.rn.f64 	%fd113, %fd111, 0d3FD0000000000000, %fd112;
	cvt.rn.f32.f64 	%f78, %fd113;
	st.global.f32 	[%rd8], %f78;
	ld.global.f32 	%f79, [%rd7];
	setp.gt.f32 	%p8, %f79, 0f420C0000;
	@%p8 bra 	$L__BB1_2;
	mov.b32 	%r16, 0;
	st.global.u32 	[%rd9], %r16;
	ld.global.f32 	%f80, [%rd7];
	add.f32 	%f81, %f80, 0f42700000;
	cvt.f64.f32 	%fd114, %f81;
	mul.f64 	%fd115, %fd114, 0d3FE6666666666666;
	add.f32 	%f82, %f80, 0f42200000;
	cvt.f64.f32 	%fd116, %f82;
	mul.f64 	%fd117, %fd115, %fd116;
	ld.global.f32 	%f83, [%rd8];
	cvt.f64.f32 	%fd118, %f83;
	sub.f64 	%fd119, %fd117, %fd118;
	add.f64 	%fd120, %fd119, 0d0000000000000000;
	ld.global.f32 	%f84, [%rd10];
	cvt.f64.f32 	%fd121, %f84;
	add.f64 	%fd122, %fd120, %fd121;
	div.rn.f64 	%fd123, %fd122, 0d4059000000000000;
	cvt.rn.f32.f64 	%f85, %fd123;
	mul.f32 	%f86, %f81, 0fC0000000;
	sub.f32 	%f87, %f86, %f83;
	cvt.f64.f32 	%fd124, %f87;
	mul.f64 	%fd125, %fd124, 0d3F9EB851EB851EB8;
	cvt.rn.f32.f64 	%f88, %fd125;
	cvt.f64.f32 	%fd126, %f85;
	cvt.f64.f32 	%fd127, %f80;
	fma.rn.f64 	%fd128, %fd126, 0d3FD0000000000000, %fd127;
	cvt.rn.f32.f64 	%f89, %fd128;
	st.global.f32 	[%rd7], %f89;
	cvt.f64.f32 	%fd129, %f88;
	ld.global.f32 	%f90, [%rd8];
	cvt.f64.f32 	%fd130, %f90;
	fma.rn.f64 	%fd131, %fd129, 0d3FD0000000000000, %fd130;
	cvt.rn.f32.f64 	%f91, %fd131;
	st.global.f32 	[%rd8], %f91;
	ld.global.f32 	%f92, [%rd7];
	setp.gt.f32 	%p9, %f92, 0f420C0000;
	@%p9 bra 	$L__BB1_2;
	mov.b32 	%r17, 0;
	st.global.u32 	[%rd9], %r17;
	ld.global.f32 	%f93, [%rd7];
	add.f32 	%f94, %f93, 0f42700000;
	cvt.f64.f32 	%fd132, %f94;
	mul.f64 	%fd133, %fd132, 0d3FE6666666666666;
	add.f32 	%f95, %f93, 0f42200000;
	cvt.f64.f32 	%fd134, %f95;
	mul.f64 	%fd135, %fd133, %fd134;
	ld.global.f32 	%f96, [%rd8];
	cvt.f64.f32 	%fd136, %f96;
	sub.f64 	%fd137, %fd135, %fd136;
	add.f64 	%fd138, %fd137, 0d0000000000000000;
	ld.global.f32 	%f97, [%rd10];
	cvt.f64.f32 	%fd139, %f97;
	add.f64 	%fd140, %fd138, %fd139;
	div.rn.f64 	%fd141, %fd140, 0d4059000000000000;
	cvt.rn.f32.f64 	%f98, %fd141;
	mul.f32 	%f99, %f94, 0fC0000000;
	sub.f32 	%f100, %f99, %f96;
	cvt.f64.f32 	%fd142, %f100;
	mul.f64 	%fd143, %fd142, 0d3F9EB851EB851EB8;
	cvt.rn.f32.f64 	%f101, %fd143;
	cvt.f64.f32 	%fd144, %f98;
	cvt.f64.f32 	%fd145, %f93;
	fma.rn.f64 	%fd146, %fd144, 0d3FD0000000000000, %fd145;
	cvt.rn.f32.f64 	%f102, %fd146;
	st.global.f32 	[%rd7], %f102;
	cvt.f64.f32 	%fd147, %f101;
	ld.global.f32 	%f103, [%rd8];
	cvt.f64.f32 	%fd148, %f103;
	fma.rn.f64 	%fd149, %fd147, 0d3FD0000000000000, %fd148;
	cvt.rn.f32.f64 	%f104, %fd149;
	st.global.f32 	[%rd8], %f104;
	ld.global.f32 	%f105, [%rd7];
	setp.gt.f32 	%p10, %f105, 0f420C0000;
	@%p10 bra 	$L__BB1_2;
	mov.b32 	%r18, 0;
	st.global.u32 	[%rd9], %r18;
	bra.uni 	$L__BB1_14;
$L__BB1_7:
	setp.ge.s32 	%p2, %r1, %r2;
	@%p2 bra 	$L__BB1_14;
	rem.s32 	%r9, %r3, %r4;
	mad.lo.s32 	%r10, %r4, %r1, %r9;
	cvt.s64.s32 	%rd21, %r1;
	add.s64 	%rd11, %rd5, %rd21;
	mov.b16 	%rs1, 0;
	st.global.u8 	[%rd11], %rs1;
	mul.wide.s32 	%rd22, %r1, 4;
	add.s64 	%rd12, %rd4, %rd22;
	add.s64 	%rd13, %rd3, %rd22;
	mul.wide.s32 	%rd23, %r10, 4;
	add.s64 	%rd14, %rd2, %rd23;
	add.s64 	%rd15, %rd1, %rd22;
	ld.global.f32 	%f7, [%rd12];
	add.f32 	%f8, %f7, 0f42960000;
	cvt.f64.f32 	%fd1, %f8;
	mul.f64 	%fd2, %fd1, 0d3FF3333333333333;
	add.f32 	%f9, %f7, 0f42340000;
	cvt.f64.f32 	%fd3, %f9;
	mul.f64 	%fd4, %fd2, %fd3;
	ld.global.f32 	%f10, [%rd13];
	cvt.f64.f32 	%fd5, %f10;
	sub.f64 	%fd6, %fd4, %fd5;
	ld.global.f32 	%f11, [%rd14];
	cvt.f64.f32 	%fd7, %f11;
	add.f64 	%fd8, %fd6, %fd7;
	ld.global.f32 	%f12, [%rd15];
	cvt.f64.f32 	%fd9, %f12;
	add.f64 	%fd10, %fd8, %fd9;
	div.rn.f64 	%fd11, %fd10, 0d4062C00000000000;
	cvt.rn.f32.f64 	%f13, %fd11;
	mul.f32 	%f14, %f8, 0f40A00000;
	sub.f32 	%f15, %f14, %f10;
	cvt.f64.f32 	%fd12, %f15;
	mul.f64 	%fd13, %fd12, 0d3F847AE147AE147B;
	cvt.rn.f32.f64 	%f16, %fd13;
	cvt.f64.f32 	%fd14, %f13;
	cvt.f64.f32 	%fd15, %f7;
	fma.rn.f64 	%fd16, %fd14, 0d3FD0000000000000, %fd15;
	cvt.rn.f32.f64 	%f17, %fd16;
	st.global.f32 	[%rd12], %f17;
	cvt.f64.f32 	%fd17, %f16;
	ld.global.f32 	%f18, [%rd13];
	cvt.f64.f32 	%fd18, %f18;
	fma.rn.f64 	%fd19, %fd17, 0d3FD0000000000000, %fd18;
	cvt.rn.f32.f64 	%f1, %fd19;
	st.global.f32 	[%rd13], %f1;
	ld.global.f32 	%f2, [%rd12];
	setp.gt.f32 	%p3, %f2, 0f42480000;
	@%p3 bra 	$L__BB1_12;
	add.f32 	%f19, %f2, 0f42960000;
	cvt.f64.f32 	%fd20, %f19;
	mul.f64 	%fd21, %fd20, 0d3FF3333333333333;
	add.f32 	%f20, %f2, 0f42340000;
	cvt.f64.f32 	%fd22, %f20;
	mul.f64 	%fd23, %fd21, %fd22;
	cvt.f64.f32 	%fd24, %f1;
	sub.f64 	%fd25, %fd23, %fd24;
	ld.global.f32 	%f21, [%rd14];
	cvt.f64.f32 	%fd26, %f21;
	add.f64 	%fd27, %fd25, %fd26;
	ld.global.f32 	%f22, [%rd15];
	cvt.f64.f32 	%fd28, %f22;
	add.f64 	%fd29, %fd27, %fd28;
	div.rn.f64 	%fd30, %fd29, 0d4062C00000000000;
	cvt.rn.f32.f64 	%f23, %fd30;
	mul.f32 	%f24, %f19, 0f40A00000;
	sub.f32 	%f25, %f24, %f1;
	cvt.f64.f32 	%fd31, %f25;
	mul.f64 	%fd32, %fd31, 0d3F847AE147AE147B;
	cvt.rn.f32.f64 	%f26, %fd32;
	cvt.f64.f32 	%fd33, %f23;
	cvt.f64.f32 	%fd34, %f2;
	fma.rn.f64 	%fd35, %fd33, 0d3FD0000000000000, %fd34;
	cvt.rn.f32.f64 	%f27, %fd35;
	st.global.f32 	[%rd12], %f27;
	cvt.f64.f32 	%fd36, %f26;
	ld.global.f32 	%f28, [%rd13];
	cvt.f64.f32 	%fd37, %f28;
	fma.rn.f64 	%fd38, %fd36, 0d3FD0000000000000, %fd37;
	cvt.rn.f32.f64 	%f3, %fd38;
	st.global.f32 	[%rd13], %f3;
	ld.global.f32 	%f4, [%rd12];
	setp.gt.f32 	%p4, %f4, 0f42480000;
	@%p4 bra 	$L__BB1_12;
	add.f32 	%f29, %f4, 0f42960000;
	cvt.f64.f32 	%fd39, %f29;
	mul.f64 	%fd40, %fd39, 0d3FF3333333333333;
	add.f32 	%f30, %f4, 0f42340000;
	cvt.f64.f32 	%fd41, %f30;
	mul.f64 	%fd42, %fd40, %fd41;
	cvt.f64.f32 	%fd43, %f3;
	sub.f64 	%fd44, %fd42, %fd43;
	ld.global.f32 	%f31, [%rd14];
	cvt.f64.f32 	%fd45, %f31;
	add.f64 	%fd46, %fd44, %fd45;
	ld.global.f32 	%f32, [%rd15];
	cvt.f64.f32 	%fd47, %f32;
	add.f64 	%fd48, %fd46, %fd47;
	div.rn.f64 	%fd49, %fd48, 0d4062C00000000000;
	cvt.rn.f32.f64 	%f33, %fd49;
	mul.f32 	%f34, %f29, 0f40A00000;
	sub.f32 	%f35, %f34, %f3;
	cvt.f64.f32 	%fd50, %f35;
	mul.f64 	%fd51, %fd50, 0d3F847AE147AE147B;
	cvt.rn.f32.f64 	%f36, %fd51;
	cvt.f64.f32 	%fd52, %f33;
	cvt.f64.f32 	%fd53, %f4;
	fma.rn.f64 	%fd54, %fd52, 0d3FD0000000000000, %fd53;
	cvt.rn.f32.f64 	%f37, %fd54;
	st.global.f32 	[%rd12], %f37;
	cvt.f64.f32 	%fd55, %f36;
	ld.global.f32 	%f38, [%rd13];
	cvt.f64.f32 	%fd56, %f38;
	fma.rn.f64 	%fd57, %fd55, 0d3FD0000000000000, %fd56;
	cvt.rn.f32.f64 	%f5, %fd57;
	st.global.f32 	[%rd13], %f5;
	ld.global.f32 	%f6, [%rd12];
	setp.gt.f32 	%p5, %f6, 0f42480000;
	@%p5 bra 	$L__BB1_12;
	add.f32 	%f39, %f6, 0f42960000;
	cvt.f64.f32 	%fd58, %f39;
	mul.f64 	%fd59, %fd58, 0d3FF3333333333333;
	add.f32 	%f40, %f6, 0f42340000;
	cvt.f64.f32 	%fd60, %f40;
	mul.f64 	%fd61, %fd59, %fd60;
	cvt.f64.f32 	%fd62, %f5;
	sub.f64 	%fd63, %fd61, %fd62;
	ld.global.f32 	%f41, [%rd14];
	cvt.f64.f32 	%fd64, %f41;
	add.f64 	%fd65, %fd63, %fd64;
	ld.global.f32 	%f42, [%rd15];
	cvt.f64.f32 	%fd66, %f42;
	add.f64 	%fd67, %fd65, %fd66;
	div.rn.f64 	%fd68, %fd67, 0d4062C00000000000;
	cvt.rn.f32.f64 	%f43, %fd68;
	mul.f32 	%f44, %f39, 0f40A00000;
	sub.f32 	%f45, %f44, %f5;
	cvt.f64.f32 	%fd69, %f45;
	mul.f64 	%fd70, %fd69, 0d3F847AE147AE147B;
	cvt.rn.f32.f64 	%f46, %fd70;
	cvt.f64.f32 	%fd71, %f43;
	cvt.f64.f32 	%fd72, %f6;
	fma.rn.f64 	%fd73, %fd71, 0d3FD0000000000000, %fd72;
	cvt.rn.f32.f64 	%f47, %fd73;
	st.global.f32 	[%rd12], %f47;
	cvt.f64.f32 	%fd74, %f46;
	ld.global.f32 	%f48, [%rd13];
	cvt.f64.f32 	%fd75, %f48;
	fma.rn.f64 	%fd76, %fd74, 0d3FD0000000000000, %fd75;
	cvt.rn.f32.f64 	%f49, %fd76;
	st.global.f32 	[%rd13], %f49;
	ld.global.f32 	%f50, [%rd12];
	setp.leu.f32 	%p6, %f50, 0f42480000;
	@%p6 bra 	$L__BB1_13;
$L__BB1_12:
	mov.b16 	%rs2, 1;
	st.global.u8 	[%rd11], %rs2;
	mov.b32 	%r11, -1033895936;
	st.global.u32 	[%rd12], %r11;
	ld.global.f32 	%f51, [%rd13];
	add.f32 	%f52, %f51, 0f43020000;
	st.global.f32 	[%rd13], %f52;
$L__BB1_13:
	mov.b32 	%r12, 0;
	st.global.u32 	[%rd14], %r12;
$L__BB1_14:
	ret;

}
	// .globl	_Z18CommunicationPhaseiPbPiS0_PfS1_ii
.visible .entry _Z18CommunicationPhaseiPbPiS0_PfS1_ii(
	.param .u32 _Z18CommunicationPhaseiPbPiS0_PfS1_ii_param_0,
	.param .u64 .ptr .align 1 _Z18CommunicationPhaseiPbPiS0_PfS1_ii_param_1,
	.param .u64 .ptr .align 1 _Z18CommunicationPhaseiPbPiS0_PfS1_ii_param_2,
	.param .u64 .ptr .align 1 _Z18CommunicationPhaseiPbPiS0_PfS1_ii_param_3,
	.param .u64 .ptr .align 1 _Z18CommunicationPhaseiPbPiS0_PfS1_ii_param_4,
	.param .u64 .ptr .align 1 _Z18CommunicationPhaseiPbPiS0_PfS1_ii_param_5,
	.param .u32 _Z18CommunicationPhaseiPbPiS0_PfS1_ii_param_6,
	.param .u32 _Z18CommunicationPhaseiPbPiS0_PfS1_ii_param_7
)
{
	.reg .pred 	%p<3>;
	.reg .b16 	%rs<2>;
	.reg .b32 	%r<11>;
	.reg .b32 	%f<3>;
	.reg .b64 	%rd<20>;

	ld.param.u32 	%r4, [_Z18CommunicationPhaseiPbPiS0_PfS1_ii_param_0];
	ld.param.u64 	%rd1, [_Z18CommunicationPhaseiPbPiS0_PfS1_ii_param_1];
	ld.param.u64 	%rd2, [_Z18CommunicationPhaseiPbPiS0_PfS1_ii_param_2];
	ld.param.u64 	%rd3, [_Z18CommunicationPhaseiPbPiS0_PfS1_ii_param_3];
	ld.param.u64 	%rd4, [_Z18CommunicationPhaseiPbPiS0_PfS1_ii_param_4];
	ld.param.u64 	%rd5, [_Z18CommunicationPhaseiPbPiS0_PfS1_ii_param_5];
	ld.param.u32 	%r2, [_Z18CommunicationPhaseiPbPiS0_PfS1_ii_param_6];
	ld.param.u32 	%r3, [_Z18CommunicationPhaseiPbPiS0_PfS1_ii_param_7];
	mov.u32 	%r5, %tid.x;
	mov.u32 	%r6, %ntid.x;
	mov.u32 	%r7, %ctaid.x;
	mad.lo.s32 	%r1, %r6, %r7, %r5;
	setp.ge.s32 	%p1, %r1, %r4;
	@%p1 bra 	$L__BB2_3;
	cvta.to.global.u64 	%rd6, %rd2;
	cvta.to.global.u64 	%rd7, %rd1;
	mul.wide.s32 	%rd8, %r1, 4;
	add.s64 	%rd9, %rd6, %rd8;
	ld.global.s32 	%rd10, [%rd9];
	add.s64 	%rd11, %rd7, %rd10;
	ld.global.u8 	%rs1, [%rd11];
	setp.eq.s16 	%p2, %rs1, 0;
	@%p2 bra 	$L__BB2_3;
	cvta.to.global.u64 	%rd12, %rd3;
	add.s64 	%rd14, %rd12, %rd8;
	ld.global.u32 	%r8, [%rd14];
	rem.s32 	%r9, %r2, %r3;
	mad.lo.s32 	%r10, %r8, %r3, %r9;
	cvta.to.global.u64 	%rd15, %rd5;
	mul.wide.s32 	%rd16, %r10, 4;
	add.s64 	%rd17, %rd15, %rd16;
	cvta.to.global.u64 	%rd18, %rd4;
	add.s64 	%rd19, %rd18, %rd8;
	ld.global.f32 	%f1, [%rd19];
	atom.global.add.f32 	%f2, [%rd17], %f1;
$L__BB2_3:
	ret;

}
	// .globl	_Z17calculateDistanceiPfS_iS_
.visible .entry _Z17calculateDistanceiPfS_iS_(
	.param .u32 _Z17calculateDistanceiPfS_iS__param_0,
	.param .u64 .ptr .align 1 _Z17calculateDistanceiPfS_iS__param_1,
	.param .u64 .ptr .align 1 _Z17calculateDistanceiPfS_iS__param_2,
	.param .u32 _Z17calculateDistanceiPfS_iS__param_3,
	.param .u64 .ptr .align 1 _Z17calculateDistanceiPfS_iS__param_4
)
{
	.reg .pred 	%p<61>;
	.reg .b32 	%r<75>;
	.reg .b32 	%f<32>;
	.reg .b64 	%rd<26>;
	.reg .b64 	%fd<92>;

	ld.param.u32 	%r21, [_Z17calculateDistanceiPfS_iS__param_0];
	ld.param.u64 	%rd17, [_Z17calculateDistanceiPfS_iS__param_1];
	ld.param.u64 	%rd18, [_Z17calculateDistanceiPfS_iS__param_2];
	ld.param.u32 	%r20, [_Z17calculateDistanceiPfS_iS__param_3];
	ld.param.u64 	%rd16, [_Z17calculateDistanceiPfS_iS__param_4];
	cvta.to.global.u64 	%rd1, %rd18;
	cvta.to.global.u64 	%rd2, %rd17;
	mov.u32 	%r22, %tid.x;
	mov.u32 	%r23, %ntid.x;
	mov.u32 	%r24, %ctaid.x;
	mad.lo.s32 	%r1, %r23, %r24, %r22;
	setp.ge.s32 	%p2, %r1, %r21;
	@%p2 bra 	$L__BB3_35;
	setp.gt.s32 	%p3, %r20, 0;
	cvta.to.global.u64 	%rd19, %rd16;
	mul.wide.s32 	%rd20, %r1, 4;
	add.s64 	%rd3, %rd19, %rd20;
	@%p3 bra 	$L__BB3_3;
	ld.global.f32 	%f31, [%rd3];
	bra.uni 	$L__BB3_34;
$L__BB3_3:
	mov.f64 	%fd31, 0d4000000000000000;
	{
	.reg .b32 %temp; 
	mov.b64 	{%temp, %r2}, %fd31;
	}
	and.b32  	%r3, %r2, 2146435072;
	setp.eq.s32 	%p4, %r3, 1062207488;
	setp.lt.s32 	%p5, %r2, 0;
	selp.b32 	%r4, 0, 2146435072, %p5;
	and.b32  	%r26, %r2, 2147483647;
	setp.ne.s32 	%p6, %r26, 1071644672;
	and.pred  	%p1, %p4, %p6;
	or.b32  	%r5, %r4, -2147483648;
	ld.global.f32 	%f31, [%rd3];
	and.b32  	%r6, %r20, 3;
	setp.lt.u32 	%p7, %r20, 4;
	mov.b32 	%r73, 0;
	@%p7 bra 	$L__BB3_26;
	and.b32  	%r73, %r20, 2147483644;
	neg.s32 	%r72, %r73;
	add.s64 	%rd23, %rd2, 8;
	add.s64 	%rd22, %rd1, 8;
$L__BB3_5:
	setp.lt.s32 	%p8, %r2, 0;
	setp.eq.s32 	%p9, %r3, 1062207488;
	ld.global.f32 	%f17, [%rd23+-8];
	ld.global.f32 	%f18, [%rd22+-8];
	sub.f32 	%f4, %f17, %f18;
	cvt.f64.f32 	%fd1, %f4;
	{
	.reg .b32 %temp; 
	mov.b64 	{%temp, %r10}, %fd1;
	}
	abs.f64 	%fd2, %fd1;
	{ // callseq 0, 0
	.param .b64 param0;
	st.param.f64 	[param0], %fd2;
	.param .b64 retval0;
	call.uni (retval0), 
	__internal_accurate_pow, 
	(
	param0
	);
	ld.param.f64 	%fd32, [retval0];
	} // callseq 0
	setp.lt.s32 	%p11, %r10, 0;
	neg.f64 	%fd34, %fd32;
	selp.f64 	%fd35, %fd34, %fd32, %p9;
	selp.f64 	%fd36, %fd35, %fd32, %p11;
	setp.eq.f32 	%p12, %f4, 0f00000000;
	selp.b32 	%r27, %r10, 0, %p9;
	or.b32  	%r28, %r27, 2146435072;
	selp.b32 	%r29, %r28, %r27, %p8;
	mov.b32 	%r30, 0;
	mov.b64 	%fd37, {%r30, %r29};
	selp.f64 	%fd87, %fd37, %fd36, %p12;
	add.f64 	%fd38, %fd1, 0d4000000000000000;
	{
	.reg .b32 %temp; 
	mov.b64 	{%temp, %r31}, %fd38;
	}
	and.b32  	%r32, %r31, 2146435072;
	setp.ne.s32 	%p13, %r32, 2146435072;
	@%p13 bra 	$L__BB3_10;
	setp.num.f32 	%p14, %f4, %f4;
	@%p14 bra 	$L__BB3_8;
	mov.f64 	%fd39, 0d4000000000000000;
	add.rn.f64 	%fd87, %fd1, %fd39;
	bra.uni 	$L__BB3_10;
$L__BB3_8:
	setp.neu.f64 	%p15, %fd2, 0d7FF0000000000000;
	@%p15 bra 	$L__BB3_10;
	setp.lt.s32 	%p16, %r10, 0;
	selp.b32 	%r33, %r5, %r4, %p1;
	selp.b32 	%r34, %r33, %r4, %p16;
	mov.b32 	%r35, 0;
	mov.b64 	%fd87, {%r35, %r34};
$L__BB3_10:
	setp.lt.s32 	%p17, %r2, 0;
	setp.eq.s32 	%p18, %r3, 1062207488;
	setp.eq.f32 	%p20, %f4, 0f3F800000;
	selp.f64 	%fd40, 0d3FF0000000000000, %fd87, %p20;
	cvt.f64.f32 	%fd41, %f31;
	add.f64 	%fd42, %fd40, %fd41;
	cvt.rn.f32.f64 	%f5, %fd42;
	st.global.f32 	[%rd3], %f5;
	ld.global.f32 	%f19, [%rd23+-4];
	ld.global.f32 	%f20, [%rd22+-4];
	sub.f32 	%f6, %f19, %f20;
	cvt.f64.f32 	%fd7, %f6;
	{
	.reg .b32 %temp; 
	mov.b64 	{%temp, %r11}, %fd7;
	}
	abs.f64 	%fd8, %fd7;
	{ // callseq 1, 0
	.param .b64 param0;
	st.param.f64 	[param0], %fd8;
	.param .b64 retval0;
	call.uni (retval0), 
	__internal_accurate_pow, 
	(
	param0
	);
	ld.param.f64 	%fd43, [retval0];
	} // callseq 1
	setp.lt.s32 	%p21, %r11, 0;
	neg.f64 	%fd45, %fd43;
	selp.f64 	%fd46, %fd45, %fd43, %p18;
	selp.f64 	%fd47, %fd46, %fd43, %p21;
	setp.eq.f32 	%p22, %f6, 0f00000000;
	selp.b32 	%r36, %r11, 0, %p18;
	or.b32  	%r37, %r36, 2146435072;
	selp.b32 	%r38, %r37, %r36, %p17;
	mov.b32 	%r39, 0;
	mov.b64 	%fd48, {%r39, %r38};
	selp.f64 	%fd88, %fd48, %fd47, %p22;
	add.f64 	%fd49, %fd7, 0d4000000000000000;
	{
	.reg .b32 %temp; 
	mov.b64 	{%temp, %r40}, %fd49;
	}
	and.b32  	%r41, %r40, 2146435072;
	setp.ne.s32 	%p23, %r41, 2146435072;
	@%p23 bra 	$L__BB3_15;
	setp.nan.f32 	%p24, %f6, %f6;
	@%p24 bra 	$L__BB3_14;
	setp.neu.f64 	%p25, %fd8, 0d7FF0000000000000;
	@%p25 bra 	$L__BB3_15;
	setp.lt.s32 	%p26, %r11, 0;
	selp.b32 	%r42, %r5, %r4, %p1;
	selp.b32 	%r43, %r42, %r4, %p26;
	mov.b32 	%r44, 0;
	mov.b64 	%fd88, {%r44, %r43};
	bra.uni 	$L__BB3_15;
$L__BB3_14:
	mov.f64 	%fd50, 0d4000000000000000;
	add.rn.f64 	%fd88, %fd7, %fd50;
$L__BB3_15:
	setp.lt.s32 	%p27, %r2, 0;
	setp.eq.s32 	%p28, %r3, 1062207488;
	setp.eq.f32 	%p30, %f6, 0f3F800000;
	selp.f64 	%fd51, 0d3FF0000000000000, %fd88, %p30;
	cvt.f64.f32 	%fd52, %f5;
	add.f64 	%fd53, %fd51, %fd52;
	cvt.rn.f32.f64 	%f7, %fd53;
	st.global.f32 	[%rd3], %f7;
	ld.global.f32 	%f21, [%rd23];
	ld.global.f32 	%f22, [%rd22];
	sub.f32 	%f8, %f21, %f22;
	cvt.f64.f32 	%fd13, %f8;
	{
	.reg .b32 %temp; 
	mov.b64 	{%temp, %r12}, %fd13;
	}
	abs.f64 	%fd14, %fd13;
	{ // callseq 2, 0
	.param .b64 param0;
	st.param.f64 	[param0], %fd14;
	.param .b64 retval0;
	call.uni (retval0), 
	__internal_accurate_pow, 
	(
	param0
	);
	ld.param.f64 	%fd54, [retval0];
	} // callseq 2
	setp.lt.s32 	%p31, %r12, 0;
	neg.f64 	%fd56, %fd54;
	selp.f64 	%fd57, %fd56, %fd54, %p28;
	selp.f64 	%fd58, %fd57, %fd54, %p31;
	setp.eq.f32 	%p32, %f8, 0f00000000;
	selp.b32 	%r45, %r12, 0, %p28;
	or.b32  	%r46, %r45, 2146435072;
	selp.b32 	%r47, %r46, %r45, %p27;
	mov.b32 	%r48, 0;
	mov.b64 	%fd59, {%r48, %r47};
	selp.f64 	%fd89, %fd59, %fd58, %p32;
	add.f64 	%fd60, %fd13, 0d4000000000000000;
	{
	.reg .b32 %temp; 
	mov.b64 	{%temp, %r49}, %fd60;
	}
	and.b32  	%r50, %r49, 2146435072;
	setp.ne.s32 	%p33, %r50, 2146435072;
	@%p33 bra 	$L__BB3_20;
	setp.nan.f32 	%p34, %f8, %f8;
	@%p34 bra 	$L__BB3_19;
	setp.neu.f64 	%p35, %fd14, 0d7FF0000000000000;
	@%p35 bra 	$L__BB3_20;
	setp.lt.s32 	%p36, %r12, 0;
	selp.b32 	%r51, %r5, %r4, %p1;
	selp.b32 	%r52, %r51, %r4, %p36;
	mov.b32 	%r53, 0;
	mov.b64 	%fd89, {%r53, %r52};
	bra.uni 	$L__BB3_20;
$L__BB3_19:
	mov.f64 	%fd61, 0d4000000000000000;
	add.rn.f64 	%fd89, %fd13, %fd61;
$L__BB3_20:
	setp.lt.s32 	%p37, %r2, 0;
	setp.eq.s32 	%p38, %r3, 1062207488;
	setp.eq.f32 	%p40, %f8, 0f3F800000;
	selp.f64 	%fd62, 0d3FF0000000000000, %fd89, %p40;
	cvt.f64.f32 	%fd63, %f7;
	add.f64 	%fd64, %fd62, %fd63;
	cvt.rn.f32.f64 	%f9, %fd64;
	st.global.f32 	[%rd3], %f9;
	ld.global.f32 	%f23, [%rd23+4];
	ld.global.f32 	%f24, [%rd22+4];
	sub.f32 	%f10, %f23, %f24;
	cvt.f64.f32 	%fd19, %f10;
	{
	.reg .b32 %temp; 
	mov.b64 	{%temp, %r13}, %fd19;
	}
	abs.f64 	%fd20, %fd19;
	{ // callseq 3, 0
	.param .b64 param0;
	st.param.f64 	[param0], %fd20;
	.param .b64 retval0;
	call.uni (retval0), 
	__internal_accurate_pow, 
	(
	param0
	);
	ld.param.f64 	%fd65, [retval0];
	} // callseq 3
	setp.lt.s32 	%p41, %r13, 0;
	neg.f64 	%fd67, %fd65;
	selp.f64 	%fd68, %fd67, %fd65, %p38;
	selp.f64 	%fd69, %fd68, %fd65, %p41;
	setp.eq.f32 	%p42, %f10, 0f00000000;
	selp.b32 	%r54, %r13, 0, %p38;
	or.b32  	%r55, %r54, 2146435072;
	selp.b32 	%r56, %r55, %r54, %p37;
	mov.b32 	%r57, 0;
	mov.b64 	%fd70, {%r57, %r56};
	selp.f64 	%fd90, %fd70, %fd69, %p42;
	add.f64 	%fd71, %fd19, 0d4000000000000000;
	{
	.reg .b32 %temp; 
	mov.b64 	{%temp, %r58}, %fd71;
	}
	and.b32  	%r59, %r58, 2146435072;
	setp.ne.s32 	%p43, %r59, 2146435072;
	@%p43 bra 	$L__BB3_25;
	setp.nan.f32 	%p44, %f10, %f10;
	@%p44 bra 	$L__BB3_24;
	setp.neu.f64 	%p45, %fd20, 0d7FF0000000000000;
	@%p45 bra 	$L__BB3_25;
	setp.lt.s32 	%p46, %r13, 0;
	selp.b32 	%r60, %r5, %r4, %p1;
	selp.b32 	%r61, %r60, %r4, %p46;
	mov.b32 	%r62, 0;
	mov.b64 	%fd90, {%r62, %r61};
	bra.uni 	$L__BB3_25;
$L__BB3_24:
	mov.f64 	%fd72, 0d4000000000000000;
	add.rn.f64 	%fd90, %fd19, %fd72;
$L__BB3_25:
	setp.eq.f32 	%p47, %f10, 0f3F800000;
	selp.f64 	%fd73, 0d3FF0000000000000, %fd90, %p47;
	cvt.f64.f32 	%fd74, %f9;
	add.f64 	%fd75, %fd73, %fd74;
	cvt.rn.f32.f64 	%f31, %fd75;
	st.global.f32 	[%rd3], %f31;
	add.s32 	%r72, %r72, 4;
	add.s64 	%rd23, %rd23, 16;
	add.s64 	%rd22, %rd22, 16;
	setp.ne.s32 	%p48, %r72, 0;
	@%p48 bra 	$L__BB3_5;
$L__BB3_26:
	setp.eq.s32 	%p49, %r6, 0;
	@%p49 bra 	$L__BB3_34;
	mul.wide.u32 	%rd21, %r73, 4;
	add.s64 	%rd25, %rd1, %rd21;
	add.s64 	%rd24, %rd2, %rd21;
	neg.s32 	%r74, %r6;
	selp.b32 	%r69, %r5, %r4, %p1;
$L__BB3_28:
	.pragma "nounroll";
	setp.lt.s32 	%p50, %r2, 0;
	setp.eq.s32 	%p51, %r3, 1062207488;
	ld.global.f32 	%f25, [%rd24];
	ld.global.f32 	%f26, [%rd25];
	sub.f32 	%f14, %f25, %f26;
	cvt.f64.f32 	%fd25, %f14;
	{
	.reg .b32 %temp; 
	mov.b64 	{%temp, %r18}, %fd25;
	}
	abs.f64 	%fd26, %fd25;
	{ // callseq 4, 0
	.param .b64 param0;
	st.param.f64 	[param0], %fd26;
	.param .b64 retval0;
	call.uni (retval0), 
	__internal_accurate_pow, 
	(
	param0
	);
	ld.param.f64 	%fd76, [retval0];
	} // callseq 4
	setp.lt.s32 	%p53, %r18, 0;
	neg.f64 	%fd78, %fd76;
	selp.f64 	%fd79, %fd78, %fd76, %p51;
	selp.f64 	%fd80, %fd79, %fd76, %p53;
	setp.eq.f32 	%p54, %f14, 0f00000000;
	selp.b32 	%r63, %r18, 0, %p51;
	or.b32  	%r64, %r63, 2146435072;
	selp.b32 	%r65, %r64, %r63, %p50;
	mov.b32 	%r66, 0;
	mov.b64 	%fd81, {%r66, %r65};
	selp.f64 	%fd91, %fd81, %fd80, %p54;
	add.f64 	%fd82, %fd25, 0d4000000000000000;
	{
	.reg .b32 %temp; 
	mov.b64 	{%temp, %r67}, %fd82;
	}
	and.b32  	%r68, %r67, 2146435072;
	setp.ne.s32 	%p55, %r68, 2146435072;
	@%p55 bra 	$L__BB3_33;
	setp.nan.f32 	%p56, %f14, %f14;
	@%p56 bra 	$L__BB3_32;
	setp.neu.f64 	%p57, %fd26, 0d7FF0000000000000;
	@%p57 bra 	$L__BB3_33;
	setp.lt.s32 	%p58, %r18, 0;
	selp.b32 	%r70, %r69, %r4, %p58;
	mov.b32 	%r71, 0;
	mov.b64 	%fd91, {%r71, %r70};
	bra.uni 	$L__BB3_33;
$L__BB3_32:
	mov.f64 	%fd83, 0d4000000000000000;
	add.rn.f64 	%fd91, %fd25, %fd83;
$L__BB3_33:
	setp.eq.f32 	%p59, %f14, 0f3F800000;
	selp.f64 	%fd84, 0d3FF0000000000000, %fd91, %p59;
	cvt.f64.f32 	%fd85, %f31;
	add.f64 	%fd86, %fd84, %fd85;
	cvt.rn.f32.f64 	%f31, %fd86;
	st.global.f32 	[%rd3], %f31;
	add.s64 	%rd25, %rd25, 4;
	add.s64 	%rd24, %rd24, 4;
	add.s32 	%r74, %r74, 1;
	setp.ne.s32 	%p60, %r74, 0;
	@%p60 bra 	$L__BB3_28;
$L__BB3_34:
	sqrt.rn.f32 	%f27, %f31;
	st.global.f32 	[%rd3], %f27;
$L__BB3_35:
	ret;

}
.func  (.param .b64 func_retval0) __internal_accurate_pow(
	.param .b64 __internal_accurate_pow_param_0
)
{
	.reg .pred 	%p<8>;
	.reg .b32 	%r<49>;
	.reg .b32 	%f<3>;
	.reg .b64 	%fd<109>;

	ld.param.f64 	%fd10, [__internal_accurate_pow_param_0];
	{
	.reg .b32 %temp; 
	mov.b64 	{%temp, %r46}, %fd10;
	}
	{
	.reg .b32 %temp; 
	mov.b64 	{%r45, %temp}, %fd10;
	}
	shr.u32 	%r47, %r46, 20;
	setp.gt.u32 	%p1, %r46, 1048575;
	@%p1 bra 	$L__BB4_2;
	mul.f64 	%fd11, %fd10, 0d4350000000000000;
	{
	.reg .b32 %temp; 
	mov.b64 	{%temp, %r46}, %fd11;
	}
	{
	.reg .b32 %temp; 
	mov.b64 	{%r45, %temp}, %fd11;
	}
	shr.u32 	%r16, %r46, 20;
	add.s32 	%r47, %r16, -54;
$L__BB4_2:
	add.s32 	%r48, %r47, -1023;
	and.b32  	%r17, %r46, -2146435073;
	or.b32  	%r18, %r17, 1072693248;
	mov.b64 	%fd107, {%r45, %r18};
	setp.lt.u32 	%p2, %r18, 1073127583;
	@%p2 bra 	$L__BB4_4;
	{
	.reg .b32 %temp; 
	mov.b64 	{%r19, %temp}, %fd107;
	}
	{
	.reg .b32 %temp; 
	mov.b64 	{%temp, %r20}, %fd107;
	}
	add.s32 	%r21, %r20, -1048576;
	mov.b64 	%fd107, {%r19, %r21};
	add.s32 	%r48, %r47, -1022;
$L__BB4_4:
	add.f64 	%fd12, %fd107, 0dBFF0000000000000;
	add.f64 	%fd13, %fd107, 0d3FF0000000000000;
	rcp.approx.ftz.f64 	%fd14, %fd13;
	neg.f64 	%fd15, %fd13;
	fma.rn.f64 	%fd16, %fd15, %fd14, 0d3FF0000000000000;
	fma.rn.f64 	%fd17, %fd16, %fd16, %fd16;
	fma.rn.f64 	%fd18, %fd17, %fd14, %fd14;
	mul.f64 	%fd19, %fd12, %fd18;
	fma.rn.f64 	%fd20, %fd12, %fd18, %fd19;
	mul.f64 	%fd21, %fd20, %fd20;
	fma.rn.f64 	%fd22, %fd21, 0d3EB0F5FF7D2CAFE2, 0d3ED0F5D241AD3B5A;
	fma.rn.f64 	%fd23, %fd22, %fd21, 0d3EF3B20A75488A3F;
	fma.rn.f64 	%fd24, %fd23, %fd21, 0d3F1745CDE4FAECD5;
	fma.rn.f64 	%fd25, %fd24, %fd21, 0d3F3C71C7258A578B;
	fma.rn.f64 	%fd26, %fd25, %fd21, 0d3F6249249242B910;
	fma.rn.f64 	%fd27, %fd26, %fd21, 0d3F89999999999DFB;
	sub.f64 	%fd28, %fd12, %fd20;
	add.f64 	%fd29, %fd28, %fd28;
	neg.f64 	%fd30, %fd20;
	fma.rn.f64 	%fd31, %fd30, %fd12, %fd29;
	mul.f64 	%fd32, %fd18, %fd31;
	fma.rn.f64 	%fd33, %fd21, %fd27, 0d3FB5555555555555;
	mov.f64 	%fd34, 0d3FB5555555555555;
	sub.f64 	%fd35, %fd34, %fd33;
	fma.rn.f64 	%fd36, %fd21, %fd27, %fd35;
	add.f64 	%fd37, %fd36, 0dBC46A4CB00B9E7B0;
	add.f64 	%fd38, %fd33, %fd37;
	sub.f64 	%fd39, %fd33, %fd38;
	add.f64 	%fd40, %fd37, %fd39;
	mul.rn.f64 	%fd41, %fd20, %fd20;
	neg.f64 	%fd42, %fd41;
	fma.rn.f64 	%fd43, %fd20, %fd20, %fd42;
	{
	.reg .b32 %temp; 
	mov.b64 	{%r22, %temp}, %fd32;
	}
	{
	.reg .b32 %temp; 
	mov.b64 	{%temp, %r23}, %fd32;
	}
	add.s32 	%r24, %r23, 1048576;
	mov.b64 	%fd44, {%r22, %r24};
	fma.rn.f64 	%fd45, %fd20, %fd44, %fd43;
	mul.rn.f64 	%fd46, %fd41, %fd20;
	neg.f64 	%fd47, %fd46;
	fma.rn.f64 	%fd48, %fd41, %fd20, %fd47;
	fma.rn.f64 	%fd49, %fd41, %fd32, %fd48;
	fma.rn.f64 	%fd50, %fd45, %fd20, %fd49;
	mul.rn.f64 	%fd51, %fd38, %fd46;
	neg.f64 	%fd52, %fd51;
	fma.rn.f64 	%fd53, %fd38, %fd46, %fd52;
	fma.rn.f64 	%fd54, %fd38, %fd50, %fd53;
	fma.rn.f64 	%fd55, %fd40, %fd46, %fd54;
	add.f64 	%fd56, %fd51, %fd55;
	sub.f64 	%fd57, %fd51, %fd56;
	add.f64 	%fd58, %fd55, %fd57;
	add.f64 	%fd59, %fd20, %fd56;
	sub.f64 	%fd60, %fd20, %fd59;
	add.f64 	%fd61, %fd56, %fd60;
	add.f64 	%fd62, %fd58, %fd61;
	add.f64 	%fd63, %fd32, %fd62;
	add.f64 	%fd64, %fd59, %fd63;
	sub.f64 	%fd65, %fd59, %fd64;
	add.f64 	%fd66, %fd63, %fd65;
	xor.b32  	%r25, %r48, -2147483648;
	mov.b32 	%r26, 1127219200;
	mov.b64 	%fd67, {%r25, %r26};
	mov.b32 	%r27, -2147483648;
	mov.b64 	%fd68, {%r27, %r26};
	sub.f64 	%fd69, %fd67, %fd68;
	fma.rn.f64 	%fd70, %fd69, 0d3FE62E42FEFA39EF, %fd64;
	fma.rn.f64 	%fd71, %fd69, 0dBFE62E42FEFA39EF, %fd70;
	sub.f64 	%fd72, %fd71, %fd64;
	sub.f64 	%fd73, %fd66, %fd72;
	fma.rn.f64 	%fd74, %fd69, 0d3C7ABC9E3B39803F, %fd73;
	add.f64 	%fd75, %fd70, %fd74;
	sub.f64 	%fd76, %fd70, %fd75;
	add.f64 	%fd77, %fd74, %fd76;
	mov.f64 	%fd78, 0d4000000000000000;
	{
	.reg .b32 %temp; 
	mov.b64 	{%temp, %r28}, %fd78;
	}
	{
	.reg .b32 %temp; 
	mov.b64 	{%r29, %temp}, %fd78;
	}
	shl.b32 	%r30, %r28, 1;
	setp.gt.u32 	%p3, %r30, -33554433;
	and.b32  	%r31, %r28, -15728641;
	selp.b32 	%r32, %r31, %r28, %p3;
	mov.b64 	%fd79, {%r29, %r32};
	mul.rn.f64 	%fd80, %fd75, %fd79;
	neg.f64 	%fd81, %fd80;
	fma.rn.f64 	%fd82, %fd75, %fd79, %fd81;
	fma.rn.f64 	%fd83, %fd77, %fd79, %fd82;
	add.f64 	%fd4, %fd80, %fd83;
	sub.f64 	%fd84, %fd80, %fd4;
	add.f64 	%fd5, %fd83, %fd84;
	fma.rn.f64 	%fd85, %fd4, 0d3FF71547652B82FE, 0d4338000000000000;
	{
	.reg .b32 %temp; 
	mov.b64 	{%r13, %temp}, %fd85;
	}
	mov.f64 	%fd86, 0dC338000000000000;
	add.rn.f64 	%fd87, %fd85, %fd86;
	fma.rn.f64 	%fd88, %fd87, 0dBFE62E42FEFA39EF, %fd4;
	fma.rn.f64 	%fd89, %fd87, 0dBC7ABC9E3B39803F, %fd88;
	fma.rn.f64 	%fd90, %fd89, 0d3E5ADE1569CE2BDF, 0d3E928AF3FCA213EA;
	fma.rn.f64 	%fd91, %fd90, %fd89, 0d3EC71DEE62401315;
	fma.rn.f64 	%fd92, %fd91, %fd89, 0d3EFA01997C89EB71;
	fma.rn.f64 	%fd93, %fd92, %fd89, 0d3F2A01A014761F65;
	fma.rn.f64 	%fd94, %fd93, %fd89, 0d3F56C16C1852B7AF;
	fma.rn.f64 	%fd95, %fd94, %fd89, 0d3F81111111122322;
	fma.rn.f64 	%fd96, %fd95, %fd89, 0d3FA55555555502A1;
	fma.rn.f64 	%fd97, %fd96, %fd89, 0d3FC5555555555511;
	fma.rn.f64 	%fd98, %fd97, %fd89, 0d3FE000000000000B;
	fma.rn.f64 	%fd99, %fd98, %fd89, 0d3FF0000000000000;
	fma.rn.f64 	%fd100, %fd99, %fd89, 0d3FF0000000000000;
	{
	.reg .b32 %temp; 
	mov.b64 	{%r14, %temp}, %fd100;
	}
	{
	.reg .b32 %temp; 
	mov.b64 	{%temp, %r15}, %fd100;
	}
	shl.b32 	%r33, %r13, 20;
	add.s32 	%r34, %r33, %r15;
	mov.b64 	%fd108, {%r14, %r34};
	{
	.reg .b32 %temp; 
	mov.b64 	{%temp, %r35}, %fd4;
	}
	mov.b32 	%f2, %r35;
	abs.f32 	%f1, %f2;
	setp.lt.f32 	%p4, %f1, 0f4086232B;
	@%p4 bra 	$L__BB4_7;
	setp.lt.f64 	%p5, %fd4, 0d0000000000000000;
	add.f64 	%fd101, %fd4, 0d7FF0000000000000;
	selp.f64 	%fd108, 0d0000000000000000, %fd101, %p5;
	setp.geu.f32 	%p6, %f1, 0f40874800;
	@%p6 bra 	$L__BB4_7;
	shr.u32 	%r36, %r13, 31;
	add.s32 	%r37, %r13, %r36;
	shr.s32 	%r38, %r37, 1;
	shl.b32 	%r39, %r38, 20;
	add.s32 	%r40, %r15, %r39;
	mov.b64 	%fd102, {%r14, %r40};
	sub.s32 	%r41, %r13, %r38;
	shl.b32 	%r42, %r41, 20;
	add.s32 	%r43, %r42, 1072693248;
	mov.b32 	%r44, 0;
	mov.b64 	%fd103, {%r44, %r43};
	mul.f64 	%fd108, %fd103, %fd102;
$L__BB4_7:
	abs.f64 	%fd104, %fd108;
	setp.eq.f64 	%p7, %fd104, 0d7FF0000000000000;
	fma.rn.f64 	%fd105, %fd108, %fd5, %fd108;
	selp.f64 	%fd106, %fd108, %fd105, %p7;
	st.param.f64 	[func_retval0], %fd106;
	ret;

}


// ===== COMPILED SASS (sm_100) =====

	.target	sm_100

	.elftype	@"ET_EXEC"


//--------------------- .note.nv.tkinfo           --------------------------
	.section	.note.nv.tkinfo,"",@"SHT_NOTE"
	.sectionflags	@"SHF_NOTE_NV_TKINFO"
	.tkinfo
        /*0018*/ 	.word	0x00000002
        /*0030*/ 	.string	""
        /*0030*/ 	.string	"ptxas"
        /*0030*/ 	.string	"Cuda compilation tools, release 13.0, V13.0.88"
        /*0030*/ 	.string	"Build cuda_13.0.r13.0/compiler.36424714_0"
        /*0030*/ 	.string	"-arch sm_100 -m 64 "



//--------------------- .note.nv.cuinfo           --------------------------
	.section	.note.nv.cuinfo,"",@"SHT_NOTE"
	.sectionflags	@"SHF_NOTE_NV_CUINFO"
        /*0018*/ 	.short	0x0002
        /*001a*/ 	.short	0x0064
        /*001c*/ 	.short	0x0082
	.zero		2


//--------------------- .nv.info                  --------------------------
	.section	.nv.info,"",@"SHT_CUDA_INFO"
	.align	4


	//----- nvinfo : EIATTR_REGCOUNT
	.align		4
        /*0000*/ 	.byte	0x04, 0x2f
        /*0002*/ 	.short	(.L_1 - .L_0)
	.align		4
.L_0:
        /*0004*/ 	.word	index@(_Z19NeuronTimestepWriteiiPfS_S_PbS_iiS_S_f)
        /*0008*/ 	.word	0x00000026


	//----- nvinfo : EIATTR_FRAME_SIZE
	.align		4
.L_1:
        /*000c*/ 	.byte	0x04, 0x11
        /*000e*/ 	.short	(.L_3 - .L_2)
	.align		4
.L_2:
        /*0010*/ 	.word	index@($__internal_3_$__cuda_sm3x_div_rn_noftz_f32_slowpath)
        /*0014*/ 	.word	0x00000000


	//----- nvinfo : EIATTR_FRAME_SIZE
	.align		4
.L_3:
        /*0018*/ 	.byte	0x04, 0x11
        /*001a*/ 	.short	(.L_5 - .L_4)
	.align		4
.L_4:
        /*001c*/ 	.word	index@($__internal_2_$__cuda_sm20_div_rn_f64_full)
        /*0020*/ 	.word	0x00000000


	//----- nvinfo : EIATTR_FRAME_SIZE
	.align		4
.L_5:
        /*0024*/ 	.byte	0x04, 0x11
        /*0026*/ 	.short	(.L_7 - .L_6)
	.align		4
.L_6:
        /*0028*/ 	.word	index@(_Z19NeuronTimestepWriteiiPfS_S_PbS_iiS_S_f)
        /*002c*/ 	.word	0x00000000


	//----- nvinfo : EIATTR_REGCOUNT
	.align		4
.L_7:
        /*0030*/ 	.byte	0x04, 0x2f
        /*0032*/ 	.short	(.L_9 - .L_8)
	.align		4
.L_8:
        /*0034*/ 	.word	index@(_Z21NeuronTimestepNoWriteiiPfS_S_PbS_ii)
        /*0038*/ 	.word	0x00000026


	//----- nvinfo : EIATTR_FRAME_SIZE
	.align		4
.L_9:
        /*003c*/ 	.byte	0x04, 0x11
        /*003e*/ 	.short	(.L_11 - .L_10)
	.align		4
.L_10:
        /*0040*/ 	.word	index@($__internal_1_$__cuda_sm20_div_rn_f64_full)
        /*0044*/ 	.word	0x00000000


	//----- nvinfo : EIATTR_FRAME_SIZE
	.align		4
.L_11:
        /*0048*/ 	.byte	0x04, 0x11
        /*004a*/ 	.short	(.L_13 - .L_12)
	.align		4
.L_12:
        /*004c*/ 	.word	index@(_Z21NeuronTimestepNoWriteiiPfS_S_PbS_ii)
        /*0050*/ 	.word	0x00000000


	//----- nvinfo : EIATTR_REGCOUNT
	.align		4
.L_13:
        /*0054*/ 	.byte	0x04, 0x2f
        /*0056*/ 	.short	(.L_15 - .L_14)
	.align		4
.L_14:
        /*0058*/ 	.word	index@(_Z18CommunicationPhaseiPbPiS0_PfS1_ii)
        /*005c*/ 	.word	0x0000000e


	//----- nvinfo : EIATTR_FRAME_SIZE
	.align		4
.L_15:
        /*0060*/ 	.byte	0x04, 0x11
        /*0062*/ 	.short	(.L_17 - .L_16)
	.align		4
.L_16:
        /*0064*/ 	.word	index@(_Z18CommunicationPhaseiPbPiS0_PfS1_ii)
        /*0068*/ 	.word	0x00000000


	//----- nvinfo : EIATTR_REGCOUNT
	.align		4
.L_17:
        /*006c*/ 	.byte	0x04, 0x2f
        /*006e*/ 	.short	(.L_19 - .L_18)
	.align		4
.L_18:
        /*0070*/ 	.word	index@(_Z17calculateDistanceiPfS_iS_)
        /*0074*/ 	.word	0x00000020


	//----- nvinfo : EIATTR_FRAME_SIZE
	.align		4
.L_19:
        /*0078*/ 	.byte	0x04, 0x11
        /*007a*/ 	.short	(.L_21 - .L_20)
	.align		4
.L_20:
        /*007c*/ 	.word	index@($_Z17calculateDistanceiPfS_iS_$__internal_accurate_pow)
        /*0080*/ 	.word	0x00000000


	//----- nvinfo : EIATTR_FRAME_SIZE
	.align		4
.L_21:
        /*0084*/ 	.byte	0x04, 0x11
        /*0086*/ 	.short	(.L_23 - .L_22)
	.align		4
.L_22:
        /*0088*/ 	.word	index@($__internal_0_$__cuda_sm20_sqrt_rn_f32_slowpath)
        /*008c*/ 	.word	0x00000000


	//----- nvinfo : EIATTR_FRAME_SIZE
	.align		4
.L_23:
        /*0090*/ 	.byte	0x04, 0x11
        /*0092*/ 	.short	(.L_25 - .L_24)
	.align		4
.L_24:
        /*0094*/ 	.word	index@(_Z17calculateDistanceiPfS_iS_)
        /*0098*/ 	.word	0x00000000


	//----- nvinfo : EIATTR_MIN_STACK_SIZE
	.align		4
.L_25:
        /*009c*/ 	.byte	0x04, 0x12
        /*009e*/ 	.short	(.L_27 - .L_26)
	.align		4
.L_26:
        /*00a0*/ 	.word	index@(_Z17calculateDistanceiPfS_iS_)
        /*00a4*/ 	.word	0x00000000


	//----- nvinfo : EIATTR_MIN_STACK_SIZE
	.align		4
.L_27:
        /*00a8*/ 	.byte	0x04, 0x12
        /*00aa*/ 	.short	(.L_29 - .L_28)
	.align		4
.L_28:
        /*00ac*/ 	.word	index@(_Z18CommunicationPhaseiPbPiS0_PfS1_ii)
        /*00b0*/ 	.word	0x00000000


	//----- nvinfo : EIATTR_MIN_STACK_SIZE
	.align		4
.L_29:
        /*00b4*/ 	.byte	0x04, 0x12
        /*00b6*/ 	.short	(.L_31 - .L_30)
	.align		4
.L_30:
        /*00b8*/ 	.word	index@(_Z21NeuronTimestepNoWriteiiPfS_S_PbS_ii)
        /*00bc*/ 	.word	0x00000000


	//----- nvinfo : EIATTR_MIN_STACK_SIZE
	.align		4
.L_31:
        /*00c0*/ 	.byte	0x04, 0x12
        /*00c2*/ 	.short	(.L_33 - .L_32)
	.align		4
.L_32:
        /*00c4*/ 	.word	index@(_Z19NeuronTimestepWriteiiPfS_S_PbS_iiS_S_f)
        /*00c8*/ 	.word	0x00000000
.L_33:


//--------------------- .nv.compat                --------------------------
	.section	.nv.compat,"",@"SHT_CUDA_COMPAT_INFO"
	.align	4
        /*0000*/ 	.byte	0x02, 0x09, 0x00, 0x00, 0x02, 0x02, 0x01, 0x00, 0x02, 0x05, 0x05, 0x00, 0x03, 0x07, 0x01, 0x01
        /*0010*/ 	.byte	0x02, 0x03, 0x00, 0x00, 0x02, 0x06, 0x01, 0x00, 0x04, 0x0b, 0x08, 0x00, 0x01, 0x00, 0x00, 0x00
        /*0020*/ 	.byte	0x00, 0x00, 0x00, 0x00


//--------------------- .nv.info._Z17calculateDistanceiPfS_iS_ --------------------------
	.section	.nv.info._Z17calculateDistanceiPfS_iS_,"",@"SHT_CUDA_INFO"
	.sectionflags	@""
	.align	4


	//----- nvinfo : EIATTR_CUDA_API_VERSION
	.align		4
        /*0000*/ 	.byte	0x04, 0x37
        /*0002*/ 	.short	(.L_35 - .L_34)
.L_34:
        /*0004*/ 	.word	0x00000082


	//----- nvinfo : EIATTR_KPARAM_INFO
	.align		4
.L_35:
        /*0008*/ 	.byte	0x04, 0x17
        /*000a*/ 	.short	(.L_37 - .L_36)
.L_36:
        /*000c*/ 	.word	0x00000000
        /*0010*/ 	.short	0x0004
        /*0012*/ 	.short	0x0020
        /*0014*/ 	.byte	0x00, 0xf5, 0x21, 0x00


	//----- nvinfo : EIATTR_KPARAM_INFO
	.align		4
.L_37:
        /*0018*/ 	.byte	0x04, 0x17
        /*001a*/ 	.short	(.L_39 - .L_38)
.L_38:
        /*001c*/ 	.word	0x00000000
        /*0020*/ 	.short	0x0003
        /*0022*/ 	.short	0x0018
        /*0024*/ 	.byte	0x00, 0xf0, 0x11, 0x00


	//----- nvinfo : EIATTR_KPARAM_INFO
	.align		4
.L_39:
        /*0028*/ 	.byte	0x04, 0x17
        /*002a*/ 	.short	(.L_41 - .L_40)
.L_40:
        /*002c*/ 	.word	0x00000000
        /*0030*/ 	.short	0x0002
        /*0032*/ 	.short	0x0010
        /*0034*/ 	.byte	0x00, 0xf5, 0x21, 0x00


	//----- nvinfo : EIATTR_KPARAM_INFO
	.align		4
.L_41:
        /*0038*/ 	.byte	0x04, 0x17
        /*003a*/ 	.short	(.L_43 - .L_42)
.L_42:
        /*003c*/ 	.word	0x00000000
        /*0040*/ 	.short	0x0001
        /*0042*/ 	.short	0x0008
        /*0044*/ 	.byte	0x00, 0xf5, 0x21, 0x00


	//----- nvinfo : EIATTR_KPARAM_INFO
	.align		4
.L_43:
        /*0048*/ 	.byte	0x04, 0x17
        /*004a*/ 	.short	(.L_45 - .L_44)
.L_44:
        /*004c*/ 	.word	0x00000000
        /*0050*/ 	.short	0x0000
        /*0052*/ 	.short	0x0000
        /*0054*/ 	.byte	0x00, 0xf0, 0x11, 0x00


	//----- nvinfo : EIATTR_SPARSE_MMA_MASK
	.align		4
.L_45:
        /*0058*/ 	.byte	0x03, 0x50
        /*005a*/ 	.short	0x0000


	//----- nvinfo : EIATTR_MAXREG_COUNT
	.align		4
        /*005c*/ 	.byte	0x03, 0x1b
        /*005e*/ 	.short	0x00ff


	//----- nvinfo : EIATTR_MERCURY_ISA_VERSION
	.align		4
        /*0060*/ 	.byte	0x03, 0x5f
        /*0062*/ 	.short	0x0101


	//----- nvinfo : EIATTR_VRC_CTA_INIT_COUNT
	.align		4
        /*0064*/ 	.byte	0x02, 0x4a
	.zero		1
	.zero		1


	//----- nvinfo : EIATTR_EXIT_INSTR_OFFSETS
	.align		4
        /*0068*/ 	.byte	0x04, 0x1c
        /*006a*/ 	.short	(.L_47 - .L_46)


	//   ....[0]....
.L_46:
        /*006c*/ 	.word	0x00000070


	//   ....[1]....
        /*0070*/ 	.word	0x00000d80


	//----- nvinfo : EIATTR_CRS_STACK_SIZE
	.align		4
.L_47:
        /*0074*/ 	.byte	0x04, 0x1e
        /*0076*/ 	.short	(.L_49 - .L_48)
.L_48:
        /*0078*/ 	.word	0x00000000


	//----- nvinfo : EIATTR_CBANK_PARAM_SIZE
	.align		4
.L_49:
        /*007c*/ 	.byte	0x03, 0x19
        /*007e*/ 	.short	0x0028


	//----- nvinfo : EIATTR_PARAM_CBANK
	.align		4
        /*0080*/ 	.byte	0x04, 0x0a
        /*0082*/ 	.short	(.L_51 - .L_50)
	.align		4
.L_50:
        /*0084*/ 	.word	index@(.nv.constant0._Z17calculateDistanceiPfS_iS_)
        /*0088*/ 	.short	0x0380
        /*008a*/ 	.short	0x0028


	//----- nvinfo : EIATTR_SW_WAR
	.align		4
.L_51:
        /*008c*/ 	.byte	0x04, 0x36
        /*008e*/ 	.short	(.L_53 - .L_52)
.L_52:
        /*0090*/ 	.word	0x00000008
.L_53:


//--------------------- .nv.info._Z18CommunicationPhaseiPbPiS0_PfS1_ii --------------------------
	.section	.nv.info._Z18CommunicationPhaseiPbPiS0_PfS1_ii,"",@"SHT_CUDA_INFO"
	.sectionflags	@""
	.align	4


	//----- nvinfo : EIATTR_CUDA_API_VERSION
	.align		4
        /*0000*/ 	.byte	0x04, 0x37
        /*0002*/ 	.short	(.L_55 - .L_54)
.L_54:
        /*0004*/ 	.word	0x00000082


	//----- nvinfo : EIATTR_KPARAM_INFO
	.align		4
.L_55:
        /*0008*/ 	.byte	0x04, 0x17
        /*000a*/ 	.short	(.L_57 - .L_56)
.L_56:
        /*000c*/ 	.word	0x00000000
        /*0010*/ 	.short	0x0007
        /*0012*/ 	.short	0x0034
        /*0014*/ 	.byte	0x00, 0xf0, 0x11, 0x00


	//----- nvinfo : EIATTR_KPARAM_INFO
	.align		4
.L_57:
        /*0018*/ 	.byte	0x04, 0x17
        /*001a*/ 	.short	(.L_59 - .L_58)
.L_58:
        /*001c*/ 	.word	0x00000000
        /*0020*/ 	.short	0x0006
        /*0022*/ 	.short	0x0030
        /*0024*/ 	.byte	0x00, 0xf0, 0x11, 0x00


	//----- nvinfo : EIATTR_KPARAM_INFO
	.align		4
.L_59:
        /*0028*/ 	.byte	0x04, 0x17
        /*002a*/ 	.short	(.L_61 - .L_60)
.L_60:
        /*002c*/ 	.word	0x00000000
        /*0030*/ 	.short	0x0005
        /*0032*/ 	.short	0x0028
        /*0034*/ 	.byte	0x00, 0xf5, 0x21, 0x00


	//----- nvinfo : EIATTR_KPARAM_INFO
	.align		4
.L_61:
        /*0038*/ 	.byte	0x04, 0x17
        /*003a*/ 	.short	(.L_63 - .L_62)
.L_62:
        /*003c*/ 	.word	0x00000000
        /*0040*/ 	.short	0x0004
        /*0042*/ 	.short	0x0020
        /*0044*/ 	.byte	0x00, 0xf5, 0x21, 0x00


	//----- nvinfo : EIATTR_KPARAM_INFO
	.align		4
.L_63:
        /*0048*/ 	.byte	0x04, 0x17
        /*004a*/ 	.short	(.L_65 - .L_64)
.L_64:
        /*004c*/ 	.word	0x00000000
        /*0050*/ 	.short	0x0003
        /*0052*/ 	.short	0x0018
        /*0054*/ 	.byte	0x00, 0xf5, 0x21, 0x00


	//----- nvinfo : EIATTR_KPARAM_INFO
	.align		4
.L_65:
        /*0058*/ 	.byte	0x04, 0x17
        /*005a*/ 	.short	(.L_67 - .L_66)
.L_66:
        /*005c*/ 	.word	0x00000000
        /*0060*/ 	.short	0x0002
        /*0062*/ 	.short	0x0010
        /*0064*/ 	.byte	0x00, 0xf5, 0x21, 0x00


	//----- nvinfo : EIATTR_KPARAM_INFO
	.align		4
.L_67:
        /*0068*/ 	.byte	0x04, 0x17
        /*006a*/ 	.short	(.L_69 - .L_68)
.L_68:
        /*006c*/ 	.word	0x00000000
        /*0070*/ 	.short	0x0001
        /*0072*/ 	.short	0x0008
        /*0074*/ 	.byte	0x00, 0xf5, 0x21, 0x00


	//----- nvinfo : EIATTR_KPARAM_INFO
	.align		4
.L_69:
        /*0078*/ 	.byte	0x04, 0x17
        /*007a*/ 	.short	(.L_71 - .L_70)
.L_70:
        /*007c*/ 	.word	0x00000000
        /*0080*/ 	.short	0x0000
        /*0082*/ 	.short	0x0000
        /*0084*/ 	.byte	0x00, 0xf0, 0x11, 0x00


	//----- nvinfo : EIATTR_SPARSE_MMA_MASK
	.align		4
.L_71:
        /*0088*/ 	.byte	0x03, 0x50
        /*008a*/ 	.short	0x0000


	//----- nvinfo : EIATTR_MAXREG_COUNT
	.align		4
        /*008c*/ 	.byte	0x03, 0x1b
        /*008e*/ 	.short	0x00ff


	//----- nvinfo : EIATTR_MERCURY_ISA_VERSION
	.align		4
        /*0090*/ 	.byte	0x03, 0x5f
        /*0092*/ 	.short	0x0101


	//----- nvinfo : EIATTR_VRC_CTA_INIT_COUNT
	.align		4
        /*0094*/ 	.byte	0x02, 0x4a
	.zero		1
	.zero		1


	//----- nvinfo : EIATTR_EXIT_INSTR_OFFSETS
	.align		4
        /*0098*/ 	.byte	0x04, 0x1c
        /*009a*/ 	.short	(.L_73 - .L_72)


	//   ....[0]....
.L_72:
        /*009c*/ 	.word	0x00000070


	//   ....[1]....
        /*00a0*/ 	.word	0x00000110


	//   ....[2]....
        /*00a4*/ 	.word	0x00000320


	//----- nvinfo : EIATTR_CBANK_PARAM_SIZE
	.align		4
.L_73:
        /*00a8*/ 	.byte	0x03, 0x19
        /*00aa*/ 	.short	0x0038


	//----- nvinfo : EIATTR_PARAM_CBANK
	.align		4
        /*00ac*/ 	.byte	0x04, 0x0a
        /*00ae*/ 	.short	(.L_75 - .L_74)
	.align		4
.L_74:
        /*00b0*/ 	.word	index@(.nv.constant0._Z18CommunicationPhaseiPbPiS0_PfS1_ii)
        /*00b4*/ 	.short	0x0380
        /*00b6*/ 	.short	0x0038


	//----- nvinfo : EIATTR_SW_WAR
	.align		4
.L_75:
        /*00b8*/ 	.byte	0x04, 0x36
        /*00ba*/ 	.short	(.L_77 - .L_76)
.L_76:
        /*00bc*/ 	.word	0x00000008
.L_77:


//--------------------- .nv.info._Z21NeuronTimestepNoWriteiiPfS_S_PbS_ii --------------------------
	.section	.nv.info._Z21NeuronTimestepNoWriteiiPfS_S_PbS_ii,"",@"SHT_CUDA_INFO"
	.sectionflags	@""
	.align	4


	//----- nvinfo : EIATTR_CUDA_API_VERSION
	.align		4
        /*0000*/ 	.byte	0x04, 0x37
        /*0002*/ 	.short	(.L_79 - .L_78)
.L_78:
        /*0004*/ 	.word	0x00000082


	//----- nvinfo : EIATTR_KPARAM_INFO
	.align		4
.L_79:
        /*0008*/ 	.byte	0x04, 0x17
        /*000a*/ 	.short	(.L_81 - .L_80)
.L_80:
        /*000c*/ 	.word	0x00000000
        /*0010*/ 	.short	0x0008
        /*0012*/ 	.short	0x0034
        /*0014*/ 	.byte	0x00, 0xf0, 0x11, 0x00


	//----- nvinfo : EIATTR_KPARAM_INFO
	.align		4
.L_81:
        /*0018*/ 	.byte	0x04, 0x17
        /*001a*/ 	.short	(.L_83 - .L_82)
.L_82:
        /*001c*/ 	.word	0x00000000
        /*0020*/ 	.short	0x0007
        /*0022*/ 	.short	0x0030
        /*0024*/ 	.byte	0x00, 0xf0, 0x11, 0x00


	//----- nvinfo : EIATTR_KPARAM_INFO
	.align		4
.L_83:
        /*0028*/ 	.byte	0x04, 0x17
        /*002a*/ 	.short	(.L_85 - .L_84)
.L_84:
        /*002c*/ 	.word	0x00000000
        /*0030*/ 	.short	0x0006
        /*0032*/ 	.short	0x0028
        /*0034*/ 	.byte	0x00, 0xf5, 0x21, 0x00


	//----- nvinfo : EIATTR_KPARAM_INFO
	.align		4
.L_85:
        /*0038*/ 	.byte	0x04, 0x17
        /*003a*/ 	.short	(.L_87 - .L_86)
.L_86:
        /*003c*/ 	.word	0x00000000
        /*0040*/ 	.short	0x0005
        /*0042*/ 	.short	0x0020
        /*0044*/ 	.byte	0x00, 0xf5, 0x21, 0x00


	//----- nvinfo : EIATTR_KPARAM_INFO
	.align		4
.L_87:
        /*0048*/ 	.byte	0x04, 0x17
        /*004a*/ 	.short	(.L_89 - .L_88)
.L_88:
        /*004c*/ 	.word	0x00000000
        /*0050*/ 	.short	0x0004
        /*0052*/ 	.short	0x0018
        /*0054*/ 	.byte	0x00, 0xf5, 0x21, 0x00


	//----- nvinfo : EIATTR_KPARAM_INFO
	.align		4
.L_89:
        /*0058*/ 	.byte	0x04, 0x17
        /*005a*/ 	.short	(.L_91 - .L_90)
.L_90:
        /*005c*/ 	.word	0x00000000
        /*0060*/ 	.short	0x0003
        /*0062*/ 	.short	0x0010
        /*0064*/ 	.byte	0x00, 0xf5, 0x21, 0x00


	//----- nvinfo : EIATTR_KPARAM_INFO
	.align		4
.L_91:
        /*0068*/ 	.byte	0x04, 0x17
        /*006a*/ 	.short	(.L_93 - .L_92)
.L_92:
        /*006c*/ 	.word	0x00000000
        /*0070*/ 	.short	0x0002
        /*0072*/ 	.short	0x0008
        /*0074*/ 	.byte	0x00, 0xf5, 0x21, 0x00


	//----- nvinfo : EIATTR_KPARAM_INFO
	.align		4
.L_93:
        /*0078*/ 	.byte	0x04, 0x17
        /*007a*/ 	.short	(.L_95 - .L_94)
.L_94:
        /*007c*/ 	.word	0x00000000
        /*0080*/ 	.short	0x0001
        /*0082*/ 	.short	0x0004
        /*0084*/ 	.byte	0x00, 0xf0, 0x11, 0x00


	//----- nvinfo : EIATTR_KPARAM_INFO
	.align		4
.L_95:
        /*0088*/ 	.byte	0x04, 0x17
        /*008a*/ 	.short	(.L_97 - .L_96)
.L_96:
        /*008c*/ 	.word	0x00000000
        /*0090*/ 	.short	0x0000
        /*0092*/ 	.short	0x0000
        /*0094*/ 	.byte	0x00, 0xf0, 0x11, 0x00


	//----- nvinfo : EIATTR_SPARSE_MMA_MASK
	.align		4
.L_97:
        /*0098*/ 	.byte	0x03, 0x50
        /*009a*/ 	.short	0x0000


	//----- nvinfo : EIATTR_MAXREG_COUNT
	.align		4
        /*009c*/ 	.byte	0x03, 0x1b
        /*009e*/ 	.short	0x00ff


	//----- nvinfo : EIATTR_MERCURY_ISA_VERSION
	.align		4
        /*00a0*/ 	.byte	0x03, 0x5f
        /*00a2*/ 	.short	0x0101


	//----- nvinfo : EIATTR_VRC_CTA_INIT_COUNT
	.align		4
        /*00a4*/ 	.byte	0x02, 0x4a
	.zero		1
	.zero		1


	//----- nvinfo : EIATTR_EXIT_INSTR_OFFSETS
	.align		4
        /*00a8*/ 	.byte	0x04, 0x1c
        /*00aa*/ 	.short	(.L_99 - .L_98)


	//   ....[0]....
.L_98:
        /*00ac*/ 	.word	0x00001170


	//   ....[1]....
        /*00b0*/ 	.word	0x00001200


	//   ....[2]....
        /*00b4*/ 	.word	0x00001230


	//   ....[3]....
        /*00b8*/ 	.word	0x000023c0


	//----- nvinfo : EIATTR_CRS_STACK_SIZE
	.align		4
.L_99:
        /*00bc*/ 	.byte	0x04, 0x1e
        /*00be*/ 	.short	(.L_101 - .L_100)
.L_100:
        /*00c0*/ 	.word	0x00000000


	//----- nvinfo : EIATTR_CBANK_PARAM_SIZE
	.align		4
.L_101:
        /*00c4*/ 	.byte	0x03, 0x19
        /*00c6*/ 	.short	0x0038


	//----- nvinfo : EIATTR_PARAM_CBANK
	.align		4
        /*00c8*/ 	.byte	0x04, 0x0a
        /*00ca*/ 	.short	(.L_103 - .L_102)
	.align		4
.L_102:
        /*00cc*/ 	.word	index@(.nv.constant0._Z21NeuronTimestepNoWriteiiPfS_S_PbS_ii)
        /*00d0*/ 	.short	0x0380
        /*00d2*/ 	.short	0x0038


	//----- nvinfo : EIATTR_SW_WAR
	.align		4
.L_103:
        /*00d4*/ 	.byte	0x04, 0x36
        /*00d6*/ 	.short	(.L_105 - .L_104)
.L_104:
        /*00d8*/ 	.word	0x00000008
.L_105:


//--------------------- .nv.info._Z19NeuronTimestepWriteiiPfS_S_PbS_iiS_S_f --------------------------
	.section	.nv.info._Z19NeuronTimestepWriteiiPfS_S_PbS_iiS_S_f,"",@"SHT_CUDA_INFO"
	.sectionflags	@""
	.align	4


	//----- nvinfo : EIATTR_CUDA_API_VERSION
	.align		4
        /*0000*/ 	.byte	0x04, 0x37
        /*0002*/ 	.short	(.L_107 - .L_106)
.L_106:
        /*0004*/ 	.word	0x00000082


	//----- nvinfo : EIATTR_KPARAM_INFO
	.align		4
.L_107:
        /*0008*/ 	.byte	0x04, 0x17
        /*000a*/ 	.short	(.L_109 - .L_108)
.L_108:
        /*000c*/ 	.word	0x00000000
        /*0010*/ 	.short	0x000b
        /*0012*/ 	.short	0x0048
        /*0014*/ 	.byte	0x00, 0xf0, 0x11, 0x00


	//----- nvinfo : EIATTR_KPARAM_INFO
	.align		4
.L_109:
        /*0018*/ 	.byte	0x04, 0x17
        /*001a*/ 	.short	(.L_111 - .L_110)
.L_110:
        /*001c*/ 	.word	0x00000000
        /*0020*/ 	.short	0x000a
        /*0022*/ 	.short	0x0040
        /*0024*/ 	.byte	0x00, 0xf5, 0x21, 0x00


	//----- nvinfo : EIATTR_KPARAM_INFO
	.align		4
.L_111:
        /*0028*/ 	.byte	0x04, 0x17
        /*002a*/ 	.short	(.L_113 - .L_112)
.L_112:
        /*002c*/ 	.word	0x00000000
        /*0030*/ 	.short	0x0009
        /*0032*/ 	.short	0x0038
        /*0034*/ 	.byte	0x00, 0xf5, 0x21, 0x00


	//----- nvinfo : EIATTR_KPARAM_INFO
	.align		4
.L_113:
        /*0038*/ 	.byte	0x04, 0x17
        /*003a*/ 	.short	(.L_115 - .L_114)
.L_114:
        /*003c*/ 	.word	0x00000000
        /*0040*/ 	.short	0x0008
        /*0042*/ 	.short	0x0034
        /*0044*/ 	.byte	0x00, 0xf0, 0x11, 0x00


	//----- nvinfo : EIATTR_KPARAM_INFO
	.align		4
.L_115:
        /*0048*/ 	.byte	0x04, 0x17
        /*004a*/ 	.short	(.L_117 - .L_116)
.L_116:
        /*004c*/ 	.word	0x00000000
        /*0050*/ 	.short	0x0007
        /*0052*/ 	.short	0x0030
        /*0054*/ 	.byte	0x00, 0xf0, 0x11, 0x00


	//----- nvinfo : EIATTR_KPARAM_INFO
	.align		4
.L_117:
        /*0058*/ 	.byte	0x04, 0x17
        /*005a*/ 	.short	(.L_119 - .L_118)
.L_118:
        /*005c*/ 	.word	0x00000000
        /*0060*/ 	.short	0x0006
        /*0062*/ 	.short	0x0028
        /*0064*/ 	.byte	0x00, 0xf5, 0x21, 0x00


	//----- nvinfo : EIATTR_KPARAM_INFO
	.align		4
.L_119:
        /*0068*/ 	.byte	0x04, 0x17
        /*006a*/ 	.short	(.L_121 - .L_120)
.L_120:
        /*006c*/ 	.word	0x00000000
        /*0070*/ 	.short	0x0005
        /*0072*/ 	.short	0x0020
        /*0074*/ 	.byte	0x00, 0xf5, 0x21, 0x00


	//----- nvinfo : EIATTR_KPARAM_INFO
	.align		4
.L_121:
        /*0078*/ 	.byte	0x04, 0x17
        /*007a*/ 	.short	(.L_123 - .L_122)
.L_122:
        /*007c*/ 	.word	0x00000000
        /*0080*/ 	.short	0x0004
        /*0082*/ 	.short	0x0018
        /*0084*/ 	.byte	0x00, 0xf5, 0x21, 0x00


	//----- nvinfo : EIATTR_KPARAM_INFO
	.align		4
.L_123:
        /*0088*/ 	.byte	0x04, 0x17
        /*008a*/ 	.short	(.L_125 - .L_124)
.L_124:
        /*008c*/ 	.word	0x00000000
        /*0090*/ 	.short	0x0003
        /*0092*/ 	.short	0x0010
        /*0094*/ 	.byte	0x00, 0xf5, 0x21, 0x00


	//----- nvinfo : EIATTR_KPARAM_INFO
	.align		4
.L_125:
        /*0098*/ 	.byte	0x04, 0x17
        /*009a*/ 	.short	(.L_127 - .L_126)
.L_126:
        /*009c*/ 	.word	0x00000000
        /*00a0*/ 	.short	0x0002
        /*00a2*/ 	.short	0x0008
        /*00a4*/ 	.byte	0x00, 0xf5, 0x21, 0x00


	//----- nvinfo : EIATTR_KPARAM_INFO
	.align		4
.L_127:
        /*00a8*/ 	.byte	0x04, 0x17
        /*00aa*/ 	.short	(.L_129 - .L_128)
.L_128:
        /*00ac*/ 	.word	0x00000000
        /*00b0*/ 	.short	0x0001
        /*00b2*/ 	.short	0x0004
        /*00b4*/ 	.byte	0x00, 0xf0, 0x11, 0x00


	//----- nvinfo : EIATTR_KPARAM_INFO
	.align		4
.L_129:
        /*00b8*/ 	.byte	0x04, 0x17
        /*00ba*/ 	.short	(.L_131 - .L_130)
.L_130:
        /*00bc*/ 	.word	0x00000000
        /*00c0*/ 	.short	0x0000
        /*00c2*/ 	.short	0x0000
        /*00c4*/ 	.byte	0x00, 0xf0, 0x11, 0x00


	//----- nvinfo : EIATTR_SPARSE_MMA_MASK
	.align		4
.L_131:
        /*00c8*/ 	.byte	0x03, 0x50
        /*00ca*/ 	.short	0x0000


	//----- nvinfo : EIATTR_MAXREG_COUNT
	.align		4
        /*00cc*/ 	.byte	0x03, 0x1b
        /*00ce*/ 	.short	0x00ff


	//----- nvinfo : EIATTR_MERCURY_ISA_VERSION
	.align		4
        /*00d0*/ 	.byte	0x03, 0x5f
        /*00d2*/ 	.short	0x0101


	//----- nvinfo : EIATTR_VRC_CTA_INIT_COUNT
	.align		4
        /*00d4*/ 	.byte	0x02, 0x4a
	.zero		1
	.zero		1


	//----- nvinfo : EIATTR_EXIT_INSTR_OFFSETS
	.align		4
        /*00d8*/ 	.byte	0x04, 0x1c
        /*00da*/ 	.short	(.L_133 - .L_132)


	//   ....[0]....
.L_132:
        /*00dc*/ 	.word	0x000012c0


	//   ....[1]....
        /*00e0*/ 	.word	0x00001370


	//   ....[2]....
        /*00e4*/ 	.word	0x000013a0


	//   ....[3]....
        /*00e8*/ 	.word	0x000025c0


	//----- nvinfo : EIATTR_CRS_STACK_SIZE
	.align		4
.L_133:
        /*00ec*/ 	.byte	0x04, 0x1e
        /*00ee*/ 	.short	(.L_135 - .L_134)
.L_134:
        /*00f0*/ 	.word	0x00000000


	//----- nvinfo : EIATTR_CBANK_PARAM_SIZE
	.align		4
.L_135:
        /*00f4*/ 	.byte	0x03, 0x19
        /*00f6*/ 	.short	0x004c


	//----- nvinfo : EIATTR_PARAM_CBANK
	.align		4
        /*00f8*/ 	.byte	0x04, 0x0a
        /*00fa*/ 	.short	(.L_137 - .L_136)
	.align		4
.L_136:
        /*00fc*/ 	.word	index@(.nv.constant0._Z19NeuronTimestepWriteiiPfS_S_PbS_iiS_S_f)
        /*0100*/ 	.short	0x0380
        /*0102*/ 	.short	0x004c


	//----- nvinfo : EIATTR_SW_WAR
	.align		4
.L_137:
        /*0104*/ 	.byte	0x04, 0x36
        /*0106*/ 	.short	(.L_139 - .L_138)
.L_138:
        /*0108*/ 	.word	0x00000008
.L_139:


//--------------------- .nv.callgraph             --------------------------
	.section	.nv.callgraph,"",@"SHT_CUDA_CALLGRAPH"
	.align	4
	.sectionentsize	8
	.align		4
        /*0000*/ 	.word	0x00000000
	.align		4
        /*0004*/ 	.word	0xffffffff
	.align		4
        /*0008*/ 	.word	0x00000000
	.align		4
        /*000c*/ 	.word	0xfffffffe
	.align		4
        /*0010*/ 	.word	0x00000000
	.align		4
        /*0014*/ 	.word	0xfffffffd
	.align		4
        /*0018*/ 	.word	0x00000000
	.align		4
        /*001c*/ 	.word	0xfffffffc


//--------------------- .text._Z17calculateDistanceiPfS_iS_ --------------------------
	.section	.text._Z17calculateDistanceiPfS_iS_,"ax",@progbits
	.align	128
        .global         _Z17calculateDistanceiPfS_iS_
        .type           _Z17calculateDistanceiPfS_iS_,@function
        .size           _Z17calculateDistanceiPfS_iS_,(.L_x_93 - _Z17calculateDistanceiPfS_iS_)
        .other          _Z17calculateDistanceiPfS_iS_,@"STO_CUDA_ENTRY STV_DEFAULT"
_Z17calculateDistanceiPfS_iS_:
.text._Z17calculateDistanceiPfS_iS_:
[----:B------:R-:W-:Y:S01]  /*0000*/  LDC R1, c[0x0][0x37c] ;  /* 0x0000df00ff017b82 */ /* 0x000fe20000000800 */
[----:B------:R-:W0:Y:S01]  /*0010*/  S2R R3, SR_TID.X ;  /* 0x0000000000037919 */ /* 0x000e220000002100 */
[----:B------:R-:W0:Y:S01]  /*0020*/  LDCU UR4, c[0x0][0x360] ;  /* 0x00006c00ff0477ac */ /* 0x000e220008000800 */
[----:B------:R-:W0:Y:S01]  /*0030*/  S2R R0, SR_CTAID.X ;  /* 0x0000000000007919 */ /* 0x000e220000002500 */
[----:B------:R-:W1:Y:S01]  /*0040*/  LDCU UR5, c[0x0][0x380] ;  /* 0x00007000ff0577ac */ /* 0x000e620008000800 */
[----:B0-----:R-:W-:-:S05]  /*0050*/  IMAD R3, R0, UR4, R3 ;  /* 0x0000000400037c24 */ /* 0x001fca000f8e0203 */
[----:B-1----:R-:W-:-:S13]  /*0060*/  ISETP.GE.AND P0, PT, R3, UR5, PT ;  /* 0x0000000503007c0c */ /* 0x002fda000bf06270 */
[----:B------:R-:W-:Y:S05]  /*0070*/  @P0 EXIT ;  /* 0x000000000000094d */ /* 0x000fea0003800000 */
[----:B------:R-:W0:Y:S01]  /*0080*/  LDCU UR6, c[0x0][0x398] ;  /* 0x00007300ff0677ac */ /* 0x000e220008000800 */
[----:B------:R-:W1:Y:S01]  /*0090*/  LDC.64 R8, c[0x0][0x3a0] ;  /* 0x0000e800ff087b82 */ /* 0x000e620000000a00 */
[----:B------:R-:W2:Y:S01]  /*00a0*/  LDCU.64 UR14, c[0x0][0x358] ;  /* 0x00006b00ff0e77ac */ /* 0x000ea20008000a00 */
[----:B0-----:R-:W-:Y:S01]  /*00b0*/  UISETP.GT.AND UP0, UPT, UR6, URZ, UPT ;  /* 0x000000ff0600728c */ /* 0x001fe2000bf04270 */
[----:B-1----:R-:W-:-:S08]  /*00c0*/  IMAD.WIDE R8, R3, 0x4, R8 ;  /* 0x0000000403087825 */ /* 0x002fd000078e0208 */
[----:B--2---:R-:W-:Y:S05]  /*00d0*/  BRA.U UP0, `(.L_x_0) ;  /* 0x0000000100087547 */ /* 0x004fea000b800000 */
[----:B------:R0:W5:Y:S01]  /*00e0*/  LDG.E R3, desc[UR14][R8.64] ;  /* 0x0000000e08037981 */ /* 0x000162000c1e1900 */
[----:B------:R-:W-:Y:S05]  /*00f0*/  BRA `(.L_x_1) ;  /* 0x0000000800e47947 */ /* 0x000fea0003800000 */
.L_x_0:
[----:B------:R0:W5:Y:S01]  /*0100*/  LDG.E R3, desc[UR14][R8.64] ;  /* 0x0000000e08037981 */ /* 0x000162000c1e1900 */
[----:B------:R-:W-:Y:S02]  /*0110*/  UISETP.GE.U32.AND UP0, UPT, UR6, 0x4, UPT ;  /* 0x000000040600788c */ /* 0x000fe4000bf06070 */
[----:B------:R-:W-:Y:S01]  /*0120*/  ULOP3.LUT UR10, UR6, 0x3, URZ, 0xc0, !UPT ;  /* 0x00000003060a7892 */ /* 0x000fe2000f8ec0ff */
[----:B------:R-:W-:-:S06]  /*0130*/  UMOV UR4, URZ ;  /* 0x000000ff00047c82 */ /* 0x000fcc0008000000 */
[----:B0-----:R-:W-:Y:S05]  /*0140*/  BRA.U !UP0, `(.L_x_2) ;  /* 0x0000000908147547 */ /* 0x001fea000b800000 */
[----:B------:R-:W0:Y:S01]  /*0150*/  LDCU.64 UR8, c[0x0][0x388] ;  /* 0x00007100ff0877ac */ /* 0x000e220008000a00 */
[----:B------:R-:W1:Y:S01]  /*0160*/  LDCU.64 UR12, c[0x0][0x390] ;  /* 0x00007200ff0c77ac */ /* 0x000e620008000a00 */
[----:B------:R-:W-:Y:S02]  /*0170*/  ULOP3.LUT UR4, UR6, 0x7ffffffc, URZ, 0xc0, !UPT ;  /* 0x7ffffffc06047892 */ /* 0x000fe4000f8ec0ff */
[----:B0-----:R-:W-:Y:S02]  /*0180*/  UIADD3 UR7, UP0, UPT, UR8, 0x8, URZ ;  /* 0x0000000808077890 */ /* 0x001fe4000ff1e0ff */
[----:B-1----:R-:W-:Y:S02]  /*0190*/  UIADD3 UR5, UP1, UPT, UR12, 0x8, URZ ;  /* 0x000000080c057890 */ /* 0x002fe4000ff3e0ff */
[----:B------:R-:W-:Y:S02]  /*01a0*/  UIADD3.X UR8, UPT, UPT, URZ, UR9, URZ, UP0, !UPT ;  /* 0x00000009ff087290 */ /* 0x000fe400087fe4ff */
[----:B------:R-:W-:Y:S01]  /*01b0*/  IMAD.U32 R6, RZ, RZ, UR7 ;  /* 0x00000007ff067e24 */ /* 0x000fe2000f8e00ff */
[----:B------:R-:W-:Y:S01]  /*01c0*/  UIADD3.X UR6, UPT, UPT, URZ, UR13, URZ, UP1, !UPT ;  /* 0x0000000dff067290 */ /* 0x000fe20008ffe4ff */
[----:B------:R-:W-:Y:S01]  /*01d0*/  IMAD.U32 R4, RZ, RZ, UR5 ;  /* 0x00000005ff047e24 */ /* 0x000fe2000f8e00ff */
[----:B------:R-:W-:Y:S01]  /*01e0*/  UIADD3 UR9, UPT, UPT, -UR4, URZ, URZ ;  /* 0x000000ff04097290 */ /* 0x000fe2000fffe1ff */
[----:B------:R-:W-:-:S03]  /*01f0*/  IMAD.U32 R7, RZ, RZ, UR8 ;  /* 0x00000008ff077e24 */ /* 0x000fc6000f8e00ff */
[----:B------:R-:W-:-:S08]  /*0200*/  IMAD.U32 R5, RZ, RZ, UR6 ;  /* 0x00000006ff057e24 */ /* 0x000fd0000f8e00ff */
.L_x_10:
[----:B------:R-:W2:Y:S04]  /*0210*/  LDG.E R26, desc[UR14][R6.64+-0x8] ;  /* 0xfffff80e061a7981 */ /* 0x000ea8000c1e1900 */
[----:B------:R-:W2:Y:S01]  /*0220*/  LDG.E R11, desc[UR14][R4.64+-0x8] ;  /* 0xfffff80e040b7981 */ /* 0x000ea2000c1e1900 */
[----:B------:R-:W-:Y:S01]  /*0230*/  MOV R0, 0x280 ;  /* 0x0000028000007802 */ /* 0x000fe20000000f00 */
[----:B--2---:R-:W-:-:S04]  /*0240*/  FADD R26, R26, -R11 ;  /* 0x8000000b1a1a7221 */ /* 0x004fc80000000000 */
[----:B0-----:R-:W0:Y:S02]  /*0250*/  F2F.F64.F32 R28, R26 ;  /* 0x0000001a001c7310 */ /* 0x001e240000201800 */
[----:B0-----:R-:W-:-:S11]  /*0260*/  DADD R22, -RZ, |R28| ;  /* 0x00000000ff167229 */ /* 0x001fd6000000051c */
[----:B-----5:R-:W-:Y:S05]  /*0270*/  CALL.REL.NOINC `($_Z17calculateDistanceiPfS_iS_$__internal_accurate_pow) ;  /* 0x0000000c001c7944 */ /* 0x020fea0003c00000 */
[----:B------:R-:W-:Y:S01]  /*0280*/  DADD R10, R28, 2 ;  /* 0x400000001c0a7429 */ /* 0x000fe20000000000 */
[----:B------:R0:W1:Y:S01]  /*0290*/  F2F.F64.F32 R12, R3 ;  /* 0x00000003000c7310 */ /* 0x0000620000201800 */
[C---:B------:R-:W-:Y:S02]  /*02a0*/  FSETP.NEU.AND P1, PT, R26.reuse, RZ, PT ;  /* 0x000000ff1a00720b */ /* 0x040fe40003f2d000 */
[----:B------:R-:W-:-:S06]  /*02b0*/  FSETP.NEU.AND P0, PT, R26, 1, PT ;  /* 0x3f8000001a00780b */ /* 0x000fcc0003f0d000 */
[----:B------:R-:W-:Y:S02]  /*02c0*/  LOP3.LUT R10, R11, 0x7ff00000, RZ, 0xc0, !PT ;  /* 0x7ff000000b0a7812 */ /* 0x000fe400078ec0ff */
[----:B------:R-:W-:Y:S02]  /*02d0*/  FSEL R11, R14, RZ, P1 ;  /* 0x000000ff0e0b7208 */ /* 0x000fe40000800000 */
[----:B------:R-:W-:Y:S02]  /*02e0*/  ISETP.NE.AND P2, PT, R10, 0x7ff00000, PT ;  /* 0x7ff000000a00780c */ /* 0x000fe40003f45270 */
[----:B------:R-:W-:-:S11]  /*02f0*/  FSEL R10, R2, RZ, P1 ;  /* 0x000000ff020a7208 */ /* 0x000fd60000800000 */
[----:B01----:R-:W-:Y:S05]  /*0300*/  @P2 BRA `(.L_x_3) ;  /* 0x0000000000182947 */ /* 0x003fea0003800000 */
[----:B------:R-:W-:-:S13]  /*0310*/  FSETP.NAN.AND P1, PT, R26, R26, PT ;  /* 0x0000001a1a00720b */ /* 0x000fda0003f28000 */
[----:B------:R-:W-:Y:S01]  /*0320*/  @P1 DADD R10, R28, 2 ;  /* 0x400000001c0a1429 */ /* 0x000fe20000000000 */
[----:B------:R-:W-:Y:S10]  /*0330*/  @P1 BRA `(.L_x_3) ;  /* 0x00000000000c1947 */ /* 0x000ff40003800000 */
[----:B------:R-:W-:-:S14]  /*0340*/  DSETP.NEU.AND P1, PT, |R28|, +INF , PT ;  /* 0x7ff000001c00742a */ /* 0x000fdc0003f2d200 */
[----:B------:R-:W-:Y:S02]  /*0350*/  @!P1 IMAD.MOV.U32 R10, RZ, RZ, 0x0 ;  /* 0x00000000ff0a9424 */ /* 0x000fe400078e00ff */
[----:B------:R-:W-:-:S07]  /*0360*/  @!P1 IMAD.MOV.U32 R11, RZ, RZ, 0x7ff00000 ;  /* 0x7ff00000ff0b9424 */ /* 0x000fce00078e00ff */
.L_x_3:
[----:B------:R-:W-:Y:S02]  /*0370*/  FSEL R2, R10, RZ, P0 ;  /* 0x000000ff0a027208 */ /* 0x000fe40000000000 */
[----:B------:R-:W-:-:S06]  /*0380*/  FSEL R3, R11, 1.875, P0 ;  /* 0x3ff000000b037808 */ /* 0x000fcc0000000000 */
[----:B------:R-:W-:-:S06]  /*0390*/  DADD R12, R12, R2 ;  /* 0x000000000c0c7229 */ /* 0x000fcc0000000002 */
[----:B------:R-:W0:Y:S02]  /*03a0*/  F2F.F32.F64 R3, R12 ;  /* 0x0000000c00037310 */ /* 0x000e240000301000 */
[----:B0-----:R0:W-:Y:S04]  /*03b0*/  STG.E desc[UR14][R8.64], R3 ;  /* 0x0000000308007986 */ /* 0x0011e8000c10190e */
[----:B------:R-:W2:Y:S04]  /*03c0*/  LDG.E R26, desc[UR14][R6.64+-0x4] ;  /* 0xfffffc0e061a7981 */ /* 0x000ea8000c1e1900 */
[----:B------:R-:W2:Y:S01]  /*03d0*/  LDG.E R11, desc[UR14][R4.64+-0x4] ;  /* 0xfffffc0e040b7981 */ /* 0x000ea2000c1e1900 */
[----:B------:R-:W-:Y:S01]  /*03e0*/  MOV R0, 0x430 ;  /* 0x0000043000007802 */ /* 0x000fe20000000f00 */
[----:B--2---:R-:W-:-:S04]  /*03f0*/  FADD R26, R26, -R11 ;  /* 0x8000000b1a1a7221 */ /* 0x004fc80000000000 */
[----:B------:R-:W1:Y:S02]  /*0400*/  F2F.F64.F32 R28, R26 ;  /* 0x0000001a001c7310 */ /* 0x000e640000201800 */
[----:B01----:R-:W-:-:S11]  /*0410*/  DADD R22, -RZ, |R28| ;  /* 0x00000000ff167229 */ /* 0x003fd6000000051c */
[----:B------:R-:W-:Y:S05]  /*0420*/  CALL.REL.NOINC `($_Z17calculateDistanceiPfS_iS_$__internal_accurate_pow) ;  /* 0x0000000800b07944 */ /* 0x000fea0003c00000 */
[----:B------:R-:W-:Y:S01]  /*0430*/  DADD R10, R28, 2 ;  /* 0x400000001c0a7429 */ /* 0x000fe20000000000 */
[----:B------:R-:W-:-:S09]  /*0440*/  FSETP.NEU.AND P0, PT, R26, RZ, PT ;  /* 0x000000ff1a00720b */ /* 0x000fd20003f0d000 */
[----:B------:R-:W-:Y:S02]  /*0450*/  LOP3.LUT R10, R11, 0x7ff00000, RZ, 0xc0, !PT ;  /* 0x7ff000000b0a7812 */ /* 0x000fe400078ec0ff */
[----:B------:R-:W-:Y:S02]  /*0460*/  FSEL R11, R14, RZ, P0 ;  /* 0x000000ff0e0b7208 */ /* 0x000fe40000000000 */
[----:B------:R-:W-:Y:S02]  /*0470*/  ISETP.NE.AND P1, PT, R10, 0x7ff00000, PT ;  /* 0x7ff000000a00780c */ /* 0x000fe40003f25270 */
[----:B------:R-:W-:-:S11]  /*0480*/  FSEL R10, R2, RZ, P0 ;  /* 0x000000ff020a7208 */ /* 0x000fd60000000000 */
[----:B------:R-:W-:Y:S05]  /*0490*/  @P1 BRA `(.L_x_4) ;  /* 0x0000000000201947 */ /* 0x000fea0003800000 */
[----:B------:R-:W-:-:S13]  /*04a0*/  FSETP.NAN.AND P0, PT, R26, R26, PT ;  /* 0x0000001a1a00720b */ /* 0x000fda0003f08000 */
[----:B------:R-:W-:Y:S05]  /*04b0*/  @P0 BRA `(.L_x_5) ;  /* 0x0000000000140947 */ /* 0x000fea0003800000 */
[----:B------:R-:W-:-:S14]  /*04c0*/  DSETP.NEU.AND P0, PT, |R28|, +INF , PT ;  /* 0x7ff000001c00742a */ /* 0x000fdc0003f0d200 */
[----:B------:R-:W-:Y:S05]  /*04d0*/  @P0 BRA `(.L_x_4) ;  /* 0x0000000000100947 */ /* 0x000fea0003800000 */
[----:B------:R-:W-:Y:S02]  /*04e0*/  IMAD.MOV.U32 R10, RZ, RZ, 0x0 ;  /* 0x00000000ff0a7424 */ /* 0x000fe400078e00ff */
[----:B------:R-:W-:Y:S01]  /*04f0*/  IMAD.MOV.U32 R11, RZ, RZ, 0x7ff00000 ;  /* 0x7ff00000ff0b7424 */ /* 0x000fe200078e00ff */
[----:B------:R-:W-:Y:S06]  /*0500*/  BRA `(.L_x_4) ;  /* 0x0000000000047947 */ /* 0x000fec0003800000 */
.L_x_5:
[----:B------:R-:W-:-:S11]  /*0510*/  DADD R10, R28, 2 ;  /* 0x400000001c0a7429 */ /* 0x000fd60000000000 */
.L_x_4:
[----:B------:R-:W0:Y:S01]  /*0520*/  F2F.F64.F32 R2, R3 ;  /* 0x0000000300027310 */ /* 0x000e220000201800 */
[----:B------:R-:W-:-:S04]  /*0530*/  FSETP.NEU.AND P0, PT, R26, 1, PT ;  /* 0x3f8000001a00780b */ /* 0x000fc80003f0d000 */
[----:B------:R-:W-:Y:S02]  /*0540*/  FSEL R10, R10, RZ, P0 ;  /* 0x000000ff0a0a7208 */ /* 0x000fe40000000000 */
[----:B------:R-:W-:-:S06]  /*0550*/  FSEL R11, R11, 1.875, P0 ;  /* 0x3ff000000b0b7808 */ /* 0x000fcc0000000000 */
[----:B0-----:R-:W-:-:S06]  /*0560*/  DADD R10, R2, R10 ;  /* 0x00000000020a7229 */ /* 0x001fcc000000000a */
        /* <DEDUP_REMOVED lines=10> */
[----:B------:R-:W-:-:S04]  /*0610*/  FSETP.NEU.AND P0, PT, R26, RZ, PT ;  /* 0x000000ff1a00720b */ /* 0x000fc80003f0d000 */
[----:B------:R-:W-:Y:S02]  /*0620*/  FSEL R2, R2, RZ, P0 ;  /* 0x000000ff02027208 */ /* 0x000fe40000000000 */
[----:B------:R-:W-:-:S03]  /*0630*/  FSEL R3, R14, RZ, P0 ;  /* 0x000000ff0e037208 */ /* 0x000fc60000000000 */
[----:B------:R-:W-:-:S04]  /*0640*/  LOP3.LUT R10, R11, 0x7ff00000, RZ, 0xc0, !PT ;  /* 0x7ff000000b0a7812 */ /* 0x000fc800078ec0ff */
[----:B------:R-:W-:-:S13]  /*0650*/  ISETP.NE.AND P1, PT, R10, 0x7ff00000, PT ;  /* 0x7ff000000a00780c */ /* 0x000fda0003f25270 */
        /* <DEDUP_REMOVED lines=8> */
.L_x_7:
[----:B------:R-:W-:-:S11]  /*06e0*/  DADD R2, R28, 2 ;  /* 0x400000001c027429 */ /* 0x000fd60000000000 */
.L_x_6:
        /* <DEDUP_REMOVED lines=8> */
[----:B------:R-:W2:Y:S02]  /*0770*/  LDG.E R0, desc[UR14][R4.64+0x4] ;  /* 0x0000040e04007981 */ /* 0x000ea4000c1e1900 */
[----:B--2---:R-:W-:Y:S01]  /*0780*/  FADD R3, R3, -R0 ;  /* 0x8000000003037221 */ /* 0x004fe20000000000 */
[----:B------:R-:W-:-:S03]  /*0790*/  MOV R0, 0x7d0 ;  /* 0x000007d000007802 */ /* 0x000fc60000000f00 */
        /* <DEDUP_REMOVED lines=17> */
.L_x_9:
[----:B------:R-:W-:-:S11]  /*08b0*/  DADD R10, R26, 2 ;  /* 0x400000001a0a7429 */ /* 0x000fd60000000000 */
.L_x_8:
[----:B------:R-:W0:Y:S01]  /*08c0*/  F2F.F64.F32 R12, R29 ;  /* 0x0000001d000c7310 */ /* 0x000e220000201800 */
[----:B------:R-:W-:Y:S01]  /*08d0*/  FSETP.NEU.AND P0, PT, R3, 1, PT ;  /* 0x3f8000000300780b */ /* 0x000fe20003f0d000 */
[----:B------:R-:W-:Y:S01]  /*08e0*/  UIADD3 UR9, UPT, UPT, UR9, 0x4, URZ ;  /* 0x0000000409097890 */ /* 0x000fe2000fffe0ff */
[----:B------:R-:W-:Y:S02]  /*08f0*/  IADD3 R4, P1, PT, R4, 0x10, RZ ;  /* 0x0000001004047810 */ /* 0x000fe40007f3e0ff */
[----:B------:R-:W-:Y:S01]  /*0900*/  FSEL R2, R10, RZ, P0 ;  /* 0x000000ff0a027208 */ /* 0x000fe20000000000 */
[----:B------:R-:W-:Y:S01]  /*0910*/  UISETP.NE.AND UP0, UPT, UR9, URZ, UPT ;  /* 0x000000ff0900728c */ /* 0x000fe2000bf05270 */
[----:B------:R-:W-:Y:S01]  /*0920*/  FSEL R3, R11, 1.875, P0 ;  /* 0x3ff000000b037808 */ /* 0x000fe20000000000 */
[----:B------:R-:W-:Y:S01]  /*0930*/  IMAD.X R5, RZ, RZ, R5, P1 ;  /* 0x000000ffff057224 */ /* 0x000fe200008e0605 */
[----:B------:R-:W-:-:S05]  /*0940*/  IADD3 R6, P0, PT, R6, 0x10, RZ ;  /* 0x0000001006067810 */ /* 0x000fca0007f1e0ff */
[----:B------:R-:W-:Y:S01]  /*0950*/  IMAD.X R7, RZ, RZ, R7, P0 ;  /* 0x000000ffff077224 */ /* 0x000fe200000e0607 */
[----:B0-----:R-:W-:-:S06]  /*0960*/  DADD R12, R12, R2 ;  /* 0x000000000c0c7229 */ /* 0x001fcc0000000002 */
[----:B------:R-:W0:Y:S02]  /*0970*/  F2F.F32.F64 R3, R12 ;  /* 0x0000000c00037310 */ /* 0x000e240000301000 */
[----:B0-----:R0:W-:Y:S01]  /*0980*/  STG.E desc[UR14][R8.64], R3 ;  /* 0x0000000308007986 */ /* 0x0011e2000c10190e */
[----:B------:R-:W-:Y:S05]  /*0990*/  BRA.U UP0, `(.L_x_10) ;  /* 0xfffffff9001c7547 */ /* 0x000fea000b83ffff */
.L_x_2:
[----:B------:R-:W-:-:S09]  /*09a0*/  UISETP.NE.AND UP0, UPT, UR10, URZ, UPT ;  /* 0x000000ff0a00728c */ /* 0x000fd2000bf05270 */
[----:B------:R-:W-:Y:S05]  /*09b0*/  BRA.U !UP0, `(.L_x_1) ;  /* 0x0000000108b47547 */ /* 0x000fea000b800000 */
[----:B------:R-:W1:Y:S01]  /*09c0*/  LDCU.64 UR6, c[0x0][0x390] ;  /* 0x00007200ff0677ac */ /* 0x000e620008000a00 */
[----:B------:R-:W2:Y:S01]  /*09d0*/  LDCU.64 UR8, c[0x0][0x388] ;  /* 0x00007100ff0877ac */ /* 0x000ea20008000a00 */
[----:B------:R-:W-:Y:S02]  /*09e0*/  UIADD3 UR10, UPT, UPT, -UR10, URZ, URZ ;  /* 0x000000ff0a0a7290 */ /* 0x000fe4000fffe1ff */
[----:B-1----:R-:W-:Y:S02]  /*09f0*/  UIMAD.WIDE.U32 UR6, UR4, 0x4, UR6 ;  /* 0x00000004040678a5 */ /* 0x002fe4000f8e0006 */
[----:B--2---:R-:W-:-:S12]  /*0a00*/  UIMAD.WIDE.U32 UR4, UR4, 0x4, UR8 ;  /* 0x00000004040478a5 */ /* 0x004fd8000f8e0008 */
.L_x_13:
[----:B------:R-:W-:Y:S02]  /*0a10*/  IMAD.U32 R13, RZ, RZ, UR7 ;  /* 0x00000007ff0d7e24 */ /* 0x000fe4000f8e00ff */
[----:B------:R-:W-:Y:S02]  /*0a20*/  IMAD.U32 R10, RZ, RZ, UR4 ;  /* 0x00000004ff0a7e24 */ /* 0x000fe4000f8e00ff */
[----:B------:R-:W-:Y:S02]  /*0a30*/  IMAD.U32 R11, RZ, RZ, UR5 ;  /* 0x00000005ff0b7e24 */ /* 0x000fe4000f8e00ff */
[----:B------:R-:W-:-:S03]  /*0a40*/  IMAD.U32 R12, RZ, RZ, UR6 ;  /* 0x00000006ff0c7e24 */ /* 0x000fc6000f8e00ff */
[----:B------:R-:W2:Y:S04]  /*0a50*/  LDG.E R4, desc[UR14][R10.64] ;  /* 0x0000000e0a047981 */ /* 0x000ea8000c1e1900 */
[----:B------:R-:W2:Y:S01]  /*0a60*/  LDG.E R13, desc[UR14][R12.64] ;  /* 0x0000000e0c0d7981 */ /* 0x000ea2000c1e1900 */
[----:B------:R-:W-:Y:S01]  /*0a70*/  MOV R0, 0xac0 ;  /* 0x00000ac000007802 */ /* 0x000fe20000000f00 */
[----:B--2---:R-:W-:-:S04]  /*0a80*/  FADD R4, R4, -R13 ;  /* 0x8000000d04047221 */ /* 0x004fc80000000000 */
[----:B-1----:R-:W1:Y:S02]  /*0a90*/  F2F.F64.F32 R6, R4 ;  /* 0x0000000400067310 */ /* 0x002e640000201800 */
[----:B-1----:R-:W-:-:S11]  /*0aa0*/  DADD R22, -RZ, |R6| ;  /* 0x00000000ff167229 */ /* 0x002fd60000000506 */
[----:B0----5:R-:W-:Y:S05]  /*0ab0*/  CALL.REL.NOINC `($_Z17calculateDistanceiPfS_iS_$__internal_accurate_pow) ;  /* 0x00000004000c7944 */ /* 0x021fea0003c00000 */
        /* <DEDUP_REMOVED lines=14> */
.L_x_12:
[----:B------:R-:W-:-:S11]  /*0ba0*/  DADD R10, R6, 2 ;  /* 0x40000000060a7429 */ /* 0x000fd60000000000 */
.L_x_11:
[----:B------:R-:W0:Y:S01]  /*0bb0*/  F2F.F64.F32 R2, R3 ;  /* 0x0000000300027310 */ /* 0x000e220000201800 */
[----:B------:R-:W-:Y:S01]  /*0bc0*/  FSETP.NEU.AND P0, PT, R4, 1, PT ;  /* 0x3f8000000400780b */ /* 0x000fe20003f0d000 */
[----:B------:R-:W-:Y:S02]  /*0bd0*/  UIADD3 UR6, UP0, UPT, UR6, 0x4, URZ ;  /* 0x0000000406067890 */ /* 0x000fe4000ff1e0ff */
[----:B------:R-:W-:Y:S01]  /*0be0*/  UIADD3 UR10, UPT, UPT, UR10, 0x1, URZ ;  /* 0x000000010a0a7890 */ /* 0x000fe2000fffe0ff */
[----:B------:R-:W-:Y:S01]  /*0bf0*/  FSEL R4, R10, RZ, P0 ;  /* 0x000000ff0a047208 */ /* 0x000fe20000000000 */
[----:B------:R-:W-:Y:S01]  /*0c00*/  UIADD3.X UR7, UPT, UPT, URZ, UR7, URZ, UP0, !UPT ;  /* 0x00000007ff077290 */ /* 0x000fe200087fe4ff */
[----:B------:R-:W-:Y:S01]  /*0c10*/  FSEL R5, R11, 1.875, P0 ;  /* 0x3ff000000b057808 */ /* 0x000fe20000000000 */
[----:B------:R-:W-:Y:S02]  /*0c20*/  UISETP.NE.AND UP0, UPT, UR10, URZ, UPT ;  /* 0x000000ff0a00728c */ /* 0x000fe4000bf05270 */
[----:B------:R-:W-:-:S04]  /*0c30*/  UIADD3 UR4, UP1, UPT, UR4, 0x4, URZ ;  /* 0x0000000404047890 */ /* 0x000fc8000ff3e0ff */
[----:B------:R-:W-:Y:S01]  /*0c40*/  UIADD3.X UR5, UPT, UPT, URZ, UR5, URZ, UP1, !UPT ;  /* 0x00000005ff057290 */ /* 0x000fe20008ffe4ff */
[----:B0-----:R-:W-:-:S06]  /*0c50*/  DADD R4, R2, R4 ;  /* 0x0000000002047229 */ /* 0x001fcc0000000004 */
[----:B------:R-:W0:Y:S02]  /*0c60*/  F2F.F32.F64 R3, R4 ;  /* 0x0000000400037310 */ /* 0x000e240000301000 */
[----:B0-----:R1:W-:Y:S01]  /*0c70*/  STG.E desc[UR14][R8.64], R3 ;  /* 0x0000000308007986 */ /* 0x0013e2000c10190e */
[----:B------:R-:W-:Y:S05]  /*0c80*/  BRA.U UP0, `(.L_x_13) ;  /* 0xfffffffd00607547 */ /* 0x000fea000b83ffff */
.L_x_1:
[----:B-----5:R-:W-:Y:S01]  /*0c90*/  VIADD R0, R3, 0xf3000000 ;  /* 0xf300000003007836 */ /* 0x020fe20000000000 */
[----:B------:R2:W3:Y:S01]  /*0ca0*/  MUFU.RSQ R2, R3 ;  /* 0x0000000300027308 */ /* 0x0004e20000001400 */
[----:B------:R-:W-:Y:S03]  /*0cb0*/  BSSY.RECONVERGENT B0, `(.L_x_14) ;  /* 0x000000b000007945 */ /* 0x000fe60003800200 */
[----:B------:R-:W-:-:S13]  /*0cc0*/  ISETP.GT.U32.AND P0, PT, R0, 0x727fffff, PT ;  /* 0x727fffff0000780c */ /* 0x000fda0003f04070 */
[----:B--23--:R-:W-:Y:S05]  /*0cd0*/  @!P0 BRA `(.L_x_15) ;  /* 0x0000000000108947 */ /* 0x00cfea0003800000 */
[----:B------:R-:W-:-:S07]  /*0ce0*/  MOV R6, 0xd00 ;  /* 0x00000d0000067802 */ /* 0x000fce0000000f00 */
[----:B01----:R-:W-:Y:S05]  /*0cf0*/  CALL.REL.NOINC `($__internal_0_$__cuda_sm20_sqrt_rn_f32_slowpath) ;  /* 0x0000000000247944 */ /* 0x003fea0003c00000 */
[----:B------:R-:W-:Y:S01]  /*0d00*/  IMAD.MOV.U32 R3, RZ, RZ, R0 ;  /* 0x000000ffff037224 */ /* 0x000fe200078e0000 */
[----:B------:R-:W-:Y:S06]  /*0d10*/  BRA `(.L_x_16) ;  /* 0x0000000000107947 */ /* 0x000fec0003800000 */
.L_x_15:
[C---:B------:R-:W-:Y:S01]  /*0d20*/  FMUL.FTZ R0, R2.reuse, R3 ;  /* 0x0000000302007220 */ /* 0x040fe20000410000 */
[----:B------:R-:W-:-:S03]  /*0d30*/  FMUL.FTZ R2, R2, 0.5 ;  /* 0x3f00000002027820 */ /* 0x000fc60000410000 */
[----:B01----:R-:W-:-:S04]  /*0d40*/  FFMA R3, -R0, R0, R3 ;  /* 0x0000000000037223 */ /* 0x003fc80000000103 */
[----:B------:R-:W-:-:S07]  /*0d50*/  FFMA R3, R3, R2, R0 ;  /* 0x0000000203037223 */ /* 0x000fce0000000000 */
.L_x_16:
[----:B------:R-:W-:Y:S05]  /*0d60*/  BSYNC.RECONVERGENT B0 ;  /* 0x0000000000007941 */ /* 0x000fea0003800200 */
.L_x_14:
[----:B------:R-:W-:Y:S01]  /*0d70*/  STG.E desc[UR14][R8.64], R3 ;  /* 0x0000000308007986 */ /* 0x000fe2000c10190e */
[----:B------:R-:W-:Y:S05]  /*0d80*/  EXIT ;  /* 0x000000000000794d */ /* 0x000fea0003800000 */
        .weak           $__internal_0_$__cuda_sm20_sqrt_rn_f32_slowpath
        .type           $__internal_0_$__cuda_sm20_sqrt_rn_f32_slowpath,@function
        .size           $__internal_0_$__cuda_sm20_sqrt_rn_f32_slowpath,($_Z17calculateDistanceiPfS_iS_$__internal_accurate_pow - $__internal_0_$__cuda_sm20_sqrt_rn_f32_slowpath)
$__internal_0_$__cuda_sm20_sqrt_rn_f32_slowpath:
[----:B------:R-:W-:-:S13]  /*0d90*/  LOP3.LUT P0, RZ, R3, 0x7fffffff, RZ, 0xc0, !PT ;  /* 0x7fffffff03ff7812 */ /* 0x000fda000780c0ff */
[----:B------:R-:W-:Y:S01]  /*0da0*/  @!P0 IMAD.MOV.U32 R0, RZ, RZ, R3 ;  /* 0x000000ffff008224 */ /* 0x000fe200078e0003 */
[----:B------:R-:W-:Y:S06]  /*0db0*/  @!P0 BRA `(.L_x_17) ;  /* 0x0000000000408947 */ /* 0x000fec0003800000 */
[----:B------:R-:W-:-:S13]  /*0dc0*/  FSETP.GEU.FTZ.AND P0, PT, R3, RZ, PT ;  /* 0x000000ff0300720b */ /* 0x000fda0003f1e000 */
[----:B------:R-:W-:Y:S01]  /*0dd0*/  @!P0 IMAD.MOV.U32 R0, RZ, RZ, 0x7fffffff ;  /* 0x7fffffffff008424 */ /* 0x000fe200078e00ff */
[----:B------:R-:W-:Y:S06]  /*0de0*/  @!P0 BRA `(.L_x_17) ;  /* 0x0000000000348947 */ /* 0x000fec0003800000 */
[----:B------:R-:W-:-:S13]  /*0df0*/  FSETP.GTU.FTZ.AND P0, PT, |R3|, +INF , PT ;  /* 0x7f8000000300780b */ /* 0x000fda0003f1c200 */
[----:B------:R-:W-:Y:S01]  /*0e00*/  @P0 FADD.FTZ R0, R3, 1 ;  /* 0x3f80000003000421 */ /* 0x000fe20000010000 */
[----:B------:R-:W-:Y:S06]  /*0e10*/  @P0 BRA `(.L_x_17) ;  /* 0x0000000000280947 */ /* 0x000fec0003800000 */
[----:B------:R-:W-:-:S13]  /*0e20*/  FSETP.NEU.FTZ.AND P0, PT, |R3|, +INF , PT ;  /* 0x7f8000000300780b */ /* 0x000fda0003f1d200 */
[----:B------:R-:W-:-:S04]  /*0e30*/  @P0 FFMA R2, R3, 1.84467440737095516160e+19, RZ ;  /* 0x5f80000003020823 */ /* 0x000fc800000000ff */
[----:B------:R-:W0:Y:S02]  /*0e40*/  @P0 MUFU.RSQ R5, R2 ;  /* 0x0000000200050308 */ /* 0x000e240000001400 */
[----:B0-----:R-:W-:Y:S01]  /*0e50*/  @P0 FMUL.FTZ R7, R2, R5 ;  /* 0x0000000502070220 */ /* 0x001fe20000410000 */
[----:B------:R-:W-:-:S03]  /*0e60*/  @P0 FMUL.FTZ R5, R5, 0.5 ;  /* 0x3f00000005050820 */ /* 0x000fc60000410000 */
[----:B------:R-:W-:-:S04]  /*0e70*/  @P0 FADD.FTZ R0, -R7, -RZ ;  /* 0x800000ff07000221 */ /* 0x000fc80000010100 */
[----:B------:R-:W-:Y:S01]  /*0e80*/  @P0 FFMA R4, R7, R0, R2 ;  /* 0x0000000007040223 */ /* 0x000fe20000000002 */
[----:B------:R-:W-:-:S03]  /*0e90*/  @!P0 IMAD.MOV.U32 R0, RZ, RZ, R3 ;  /* 0x000000ffff008224 */ /* 0x000fc600078e0003 */
[----:B------:R-:W-:-:S04]  /*0ea0*/  @P0 FFMA R4, R4, R5, R7 ;  /* 0x0000000504040223 */ /* 0x000fc80000000007 */
[----:B------:R-:W-:-:S07]  /*0eb0*/  @P0 FMUL.FTZ R0, R4, 2.3283064365386962891e-10 ;  /* 0x2f80000004000820 */ /* 0x000fce0000410000 */
.L_x_17:
[----:B------:R-:W-:Y:S02]  /*0ec0*/  IMAD.MOV.U32 R2, RZ, RZ, R6 ;  /* 0x000000ffff027224 */ /* 0x000fe400078e0006 */
[----:B------:R-:W-:-:S04]  /*0ed0*/  IMAD.MOV.U32 R3, RZ, RZ, 0x0 ;  /* 0x00000000ff037424 */ /* 0x000fc800078e00ff */
[----:B------:R-:W-:Y:S05]  /*0ee0*/  RET.REL.NODEC R2 `(_Z17calculateDistanceiPfS_iS_) ;  /* 0xfffffff002447950 */ /* 0x000fea0003c3ffff */
        .type           $_Z17calculateDistanceiPfS_iS_$__internal_accurate_pow,@function
        .size           $_Z17calculateDistanceiPfS_iS_$__internal_accurate_pow,(.L_x_93 - $_Z17calculateDistanceiPfS_iS_$__internal_accurate_pow)
$_Z17calculateDistanceiPfS_iS_$__internal_accurate_pow:
[----:B------:R-:W-:Y:S01]  /*0ef0*/  ISETP.GT.U32.AND P0, PT, R23, 0xfffff, PT ;  /* 0x000fffff1700780c */ /* 0x000fe20003f04070 */
[----:B------:R-:W-:Y:S01]  /*0f00*/  IMAD.MOV.U32 R2, RZ, RZ, R23 ;  /* 0x000000ffff027224 */ /* 0x000fe200078e0017 */
[----:B------:R-:W-:Y:S01]  /*0f10*/  UMOV UR12, 0x7d2cafe2 ;  /* 0x7d2cafe2000c7882 */ /* 0x000fe20000000000 */
[----:B------:R-:W-:Y:S01]  /*0f20*/  IMAD.MOV.U32 R10, RZ, RZ, RZ ;  /* 0x000000ffff0a7224 */ /* 0x000fe200078e00ff */
[----:B------:R-:W-:Y:S01]  /*0f30*/  UMOV UR13, 0x3eb0f5ff ;  /* 0x3eb0f5ff000d7882 */ /* 0x000fe20000000000 */
[----:B------:R-:W-:Y:S01]  /*0f40*/  IMAD.MOV.U32 R14, RZ, RZ, 0x41ad3b5a ;  /* 0x41ad3b5aff0e7424 */ /* 0x000fe200078e00ff */
[----:B------:R-:W-:Y:S01]  /*0f50*/  UMOV UR16, 0x3b39803f ;  /* 0x3b39803f00107882 */ /* 0x000fe20000000000 */
[----:B------:R-:W-:Y:S01]  /*0f60*/  IMAD.MOV.U32 R15, RZ, RZ, 0x3ed0f5d2 ;  /* 0x3ed0f5d2ff0f7424 */ /* 0x000fe200078e00ff */
[----:B------:R-:W-:-:S05]  /*0f70*/  UMOV UR17, 0x3c7abc9e ;  /* 0x3c7abc9e00117882 */ /* 0x000fca0000000000 */
[----:B------:R-:W-:-:S10]  /*0f80*/  @!P0 DMUL R24, R22, 1.80143985094819840000e+16 ;  /* 0x4350000016188828 */ /* 0x000fd40000000000 */
[----:B------:R-:W-:Y:S02]  /*0f90*/  @!P0 IMAD.MOV.U32 R2, RZ, RZ, R25 ;  /* 0x000000ffff028224 */ /* 0x000fe400078e0019 */
[----:B------:R-:W-:-:S03]  /*0fa0*/  @!P0 IMAD.MOV.U32 R22, RZ, RZ, R24 ;  /* 0x000000ffff168224 */ /* 0x000fc600078e0018 */
[----:B------:R-:W-:Y:S01]  /*0fb0*/  LOP3.LUT R11, R2, 0x800fffff, RZ, 0xc0, !PT ;  /* 0x800fffff020b7812 */ /* 0x000fe200078ec0ff */
[----:B------:R-:W-:-:S03]  /*0fc0*/  IMAD.MOV.U32 R12, RZ, RZ, R22 ;  /* 0x000000ffff0c7224 */ /* 0x000fc600078e0016 */
[----:B------:R-:W-:-:S04]  /*0fd0*/  LOP3.LUT R11, R11, 0x3ff00000, RZ, 0xfc, !PT ;  /* 0x3ff000000b0b7812 */ /* 0x000fc800078efcff */
[----:B------:R-:W-:Y:S01]  /*0fe0*/  ISETP.GE.U32.AND P1, PT, R11, 0x3ff6a09f, PT ;  /* 0x3ff6a09f0b00780c */ /* 0x000fe20003f26070 */
[----:B------:R-:W-:-:S12]  /*0ff0*/  IMAD.MOV.U32 R13, RZ, RZ, R11 ;  /* 0x000000ffff0d7224 */ /* 0x000fd800078e000b */
[----:B------:R-:W-:-:S04]  /*1000*/  @P1 VIADD R2, R13, 0xfff00000 ;  /* 0xfff000000d021836 */ /* 0x000fc80000000000 */
[----:B------:R-:W-:Y:S01]  /*1010*/  @P1 IMAD.MOV.U32 R13, RZ, RZ, R2 ;  /* 0x000000ffff0d1224 */ /* 0x000fe200078e0002 */
[----:B------:R-:W-:Y:S02]  /*1020*/  SHF.R.U32.HI R2, RZ, 0x14, R23 ;  /* 0x00000014ff027819 */ /* 0x000fe40000011617 */
[----:B------:R-:W-:-:S03]  /*1030*/  @!P0 LEA.HI R2, R25, 0xffffffca, RZ, 0xc ;  /* 0xffffffca19028811 */ /* 0x000fc600078f60ff */
[C---:B------:R-:W-:Y:S02]  /*1040*/  DADD R18, R12.reuse, 1 ;  /* 0x3ff000000c127429 */ /* 0x040fe40000000000 */
[----:B------:R-:W-:-:S04]  /*1050*/  DADD R12, R12, -1 ;  /* 0xbff000000c0c7429 */ /* 0x000fc80000000000 */
[----:B------:R-:W0:Y:S02]  /*1060*/  MUFU.RCP64H R11, R19 ;  /* 0x00000013000b7308 */ /* 0x000e240000001800 */
[----:B0-----:R-:W-:-:S08]  /*1070*/  DFMA R16, -R18, R10, 1 ;  /* 0x3ff000001210742b */ /* 0x001fd0000000010a */
[----:B------:R-:W-:-:S08]  /*1080*/  DFMA R16, R16, R16, R16 ;  /* 0x000000101010722b */ /* 0x000fd00000000010 */
[----:B------:R-:W-:-:S08]  /*1090*/  DFMA R16, R10, R16, R10 ;  /* 0x000000100a10722b */ /* 0x000fd0000000000a */
[----:B------:R-:W-:-:S08]  /*10a0*/  DMUL R10, R12, R16 ;  /* 0x000000100c0a7228 */ /* 0x000fd00000000000 */
[----:B------:R-:W-:-:S08]  /*10b0*/  DFMA R10, R12, R16, R10 ;  /* 0x000000100c0a722b */ /* 0x000fd0000000000a */
[----:B------:R-:W-:-:S08]  /*10c0*/  DMUL R20, R10, R10 ;  /* 0x0000000a0a147228 */ /* 0x000fd00000000000 */
[----:B------:R-:W-:Y:S01]  /*10d0*/  DFMA R14, R20, UR12, R14 ;  /* 0x0000000c140e7c2b */ /* 0x000fe2000800000e */
[----:B------:R-:W-:Y:S01]  /*10e0*/  UMOV UR12, 0x75488a3f ;  /* 0x75488a3f000c7882 */ /* 0x000fe20000000000 */
[----:B------:R-:W-:-:S06]  /*10f0*/  UMOV UR13, 0x3ef3b20a ;  /* 0x3ef3b20a000d7882 */ /* 0x000fcc0000000000 */
[----:B------:R-:W-:Y:S01]  /*1100*/  DFMA R18, R20, R14, UR12 ;  /* 0x0000000c14127e2b */ /* 0x000fe2000800000e */
[----:B------:R-:W-:Y:S01]  /*1110*/  UMOV UR12, 0xe4faecd5 ;  /* 0xe4faecd5000c7882 */ /* 0x000fe20000000000 */
[----:B------:R-:W-:Y:S01]  /*1120*/  UMOV UR13, 0x3f1745cd ;  /* 0x3f1745cd000d7882 */ /* 0x000fe20000000000 */
[----:B------:R-:W-:-:S05]  /*1130*/  DADD R14, R12, -R10 ;  /* 0x000000000c0e7229 */ /* 0x000fca000000080a */
[----:B------:R-:W-:Y:S01]  /*1140*/  DFMA R18, R20, R18, UR12 ;  /* 0x0000000c14127e2b */ /* 0x000fe20008000012 */
[----:B------:R-:W-:Y:S01]  /*1150*/  UMOV UR12, 0x258a578b ;  /* 0x258a578b000c7882 */ /* 0x000fe20000000000 */
[----:B------:R-:W-:Y:S01]  /*1160*/  UMOV UR13, 0x3f3c71c7 ;  /* 0x3f3c71c7000d7882 */ /* 0x000fe20000000000 */
[----:B------:R-:W-:-:S05]  /*1170*/  DADD R14, R14, R14 ;  /* 0x000000000e0e7229 */ /* 0x000fca000000000e */
[----:B------:R-:W-:Y:S01]  /*1180*/  DFMA R18, R20, R18, UR12 ;  /* 0x0000000c14127e2b */ /* 0x000fe20008000012 */
[----:B------:R-:W-:Y:S01]  /*1190*/  UMOV UR12, 0x9242b910 ;  /* 0x9242b910000c7882 */ /* 0x000fe20000000000 */
[----:B------:R-:W-:Y:S01]  /*11a0*/  UMOV UR13, 0x3f624924 ;  /* 0x3f624924000d7882 */ /* 0x000fe20000000000 */
[----:B------:R-:W-:-:S05]  /*11b0*/  DFMA R14, R12, -R10, R14 ;  /* 0x8000000a0c0e722b */ /* 0x000fca000000000e */
[----:B------:R-:W-:Y:S01]  /*11c0*/  DFMA R18, R20, R18, UR12 ;  /* 0x0000000c14127e2b */ /* 0x000fe20008000012 */
[----:B------:R-:W-:Y:S01]  /*11d0*/  UMOV UR12, 0x99999dfb ;  /* 0x99999dfb000c7882 */ /* 0x000fe20000000000 */
[----:B------:R-:W-:Y:S01]  /*11e0*/  UMOV UR13, 0x3f899999 ;  /* 0x3f899999000d7882 */ /* 0x000fe20000000000 */
[----:B------:R-:W-:-:S05]  /*11f0*/  DMUL R14, R16, R14 ;  /* 0x0000000e100e7228 */ /* 0x000fca0000000000 */
[----:B------:R-:W-:Y:S01]  /*1200*/  DFMA R18, R20, R18, UR12 ;  /* 0x0000000c14127e2b */ /* 0x000fe20008000012 */
[----:B------:R-:W-:Y:S01]  /*1210*/  UMOV UR12, 0x55555555 ;  /* 0x55555555000c7882 */ /* 0x000fe20000000000 */
[----:B------:R-:W-:-:S03]  /*1220*/  UMOV UR13, 0x3fb55555 ;  /* 0x3fb55555000d7882 */ /* 0x000fc60000000000 */
[----:B------:R-:W-:Y:S02]  /*1230*/  VIADD R23, R15, 0x100000 ;  /* 0x001000000f177836 */ /* 0x000fe40000000000 */
[----:B------:R-:W-:Y:S01]  /*1240*/  IMAD.MOV.U32 R22, RZ, RZ, R14 ;  /* 0x000000ffff167224 */ /* 0x000fe200078e000e */
[----:B------:R-:W-:-:S08]  /*1250*/  DFMA R12, R20, R18, UR12 ;  /* 0x0000000c140c7e2b */ /* 0x000fd00008000012 */
[----:B------:R-:W-:Y:S01]  /*1260*/  DADD R16, -R12, UR12 ;  /* 0x0000000c0c107e29 */ /* 0x000fe20008000100 */
[----:B------:R-:W-:Y:S01]  /*1270*/  UMOV UR12, 0xb9e7b0 ;  /* 0x00b9e7b0000c7882 */ /* 0x000fe20000000000 */
[----:B------:R-:W-:-:S06]  /*1280*/  UMOV UR13, 0x3c46a4cb ;  /* 0x3c46a4cb000d7882 */ /* 0x000fcc0000000000 */
[----:B------:R-:W-:Y:S02]  /*1290*/  DFMA R16, R20, R18, R16 ;  /* 0x000000121410722b */ /* 0x000fe40000000010 */
[----:B------:R-:W-:-:S06]  /*12a0*/  DMUL R18, R10, R10 ;  /* 0x0000000a0a127228 */ /* 0x000fcc0000000000 */
[----:B------:R-:W-:Y:S01]  /*12b0*/  DADD R16, R16, -UR12 ;  /* 0x8000000c10107e29 */ /* 0x000fe20008000000 */
[----:B------:R-:W-:Y:S01]  /*12c0*/  UMOV UR12, 0x80000000 ;  /* 0x80000000000c7882 */ /* 0x000fe20000000000 */
[----:B------:R-:W-:Y:S01]  /*12d0*/  DFMA R20, R10, R10, -R18 ;  /* 0x0000000a0a14722b */ /* 0x000fe20000000812 */
[----:B------:R-:W-:-:S07]  /*12e0*/  UMOV UR13, 0x43300000 ;  /* 0x43300000000d7882 */ /* 0x000fce0000000000 */
[C---:B------:R-:W-:Y:S02]  /*12f0*/  DFMA R20, R10.reuse, R22, R20 ;  /* 0x000000160a14722b */ /* 0x040fe40000000014 */
[----:B------:R-:W-:-:S08]  /*1300*/  DMUL R22, R10, R18 ;  /* 0x000000120a167228 */ /* 0x000fd00000000000 */
[----:B------:R-:W-:-:S08]  /*1310*/  DFMA R24, R10, R18, -R22 ;  /* 0x000000120a18722b */ /* 0x000fd00000000816 */
[----:B------:R-:W-:Y:S02]  /*1320*/  DFMA R24, R14, R18, R24 ;  /* 0x000000120e18722b */ /* 0x000fe40000000018 */
[----:B------:R-:W-:-:S06]  /*1330*/  DADD R18, R12, R16 ;  /* 0x000000000c127229 */ /* 0x000fcc0000000010 */
[----:B------:R-:W-:Y:S02]  /*1340*/  DFMA R20, R10, R20, R24 ;  /* 0x000000140a14722b */ /* 0x000fe40000000018 */
[----:B------:R-:W-:-:S08]  /*1350*/  DADD R24, R12, -R18 ;  /* 0x000000000c187229 */ /* 0x000fd00000000812 */
[----:B------:R-:W-:Y:S02]  /*1360*/  DADD R24, R16, R24 ;  /* 0x0000000010187229 */ /* 0x000fe40000000018 */
[----:B------:R-:W-:-:S08]  /*1370*/  DMUL R16, R18, R22 ;  /* 0x0000001612107228 */ /* 0x000fd00000000000 */
[----:B------:R-:W-:-:S08]  /*1380*/  DFMA R12, R18, R22, -R16 ;  /* 0x00000016120c722b */ /* 0x000fd00000000810 */
[----:B------:R-:W-:-:S08]  /*1390*/  DFMA R12, R18, R20, R12 ;  /* 0x00000014120c722b */ /* 0x000fd0000000000c */
[----:B------:R-:W-:-:S08]  /*13a0*/  DFMA R24, R24, R22, R12 ;  /* 0x000000161818722b */ /* 0x000fd0000000000c */
[----:B------:R-:W-:-:S08]  /*13b0*/  DADD R18, R16, R24 ;  /* 0x0000000010127229 */ /* 0x000fd00000000018 */
[--C-:B------:R-:W-:Y:S02]  /*13c0*/  DADD R12, R10, R18.reuse ;  /* 0x000000000a0c7229 */ /* 0x100fe40000000012 */
[----:B------:R-:W-:-:S06]  /*13d0*/  DADD R16, R16, -R18 ;  /* 0x0000000010107229 */ /* 0x000fcc0000000812 */
[----:B------:R-:W-:Y:S02]  /*13e0*/  DADD R10, R10, -R12 ;  /* 0x000000000a0a7229 */ /* 0x000fe4000000080c */
[----:B------:R-:W-:-:S06]  /*13f0*/  DADD R16, R24, R16 ;  /* 0x0000000018107229 */ /* 0x000fcc0000000010 */
[----:B------:R-:W-:-:S08]  /*1400*/  DADD R10, R18, R10 ;  /* 0x00000000120a7229 */ /* 0x000fd0000000000a */
[----:B------:R-:W-:Y:S01]  /*1410*/  DADD R16, R16, R10 ;  /* 0x0000000010107229 */ /* 0x000fe2000000000a */
[C---:B------:R-:W-:Y:S02]  /*1420*/  VIADD R10, R2.reuse, 0xfffffc01 ;  /* 0xfffffc01020a7836 */ /* 0x040fe40000000000 */
[----:B------:R-:W-:Y:S02]  /*1430*/  @P1 VIADD R10, R2, 0xfffffc02 ;  /* 0xfffffc02020a1836 */ /* 0x000fe40000000000 */
[----:B------:R-:W-:-:S03]  /*1440*/  IMAD.MOV.U32 R11, RZ, RZ, 0x43300000 ;  /* 0x43300000ff0b7424 */ /* 0x000fc600078e00ff */
[----:B------:R-:W-:Y:S01]  /*1450*/  DADD R14, R14, R16 ;  /* 0x000000000e0e7229 */ /* 0x000fe20000000010 */
[----:B------:R-:W-:-:S06]  /*1460*/  LOP3.LUT R10, R10, 0x80000000, RZ, 0x3c, !PT ;  /* 0x800000000a0a7812 */ /* 0x000fcc00078e3cff */
[----:B------:R-:W-:Y:S01]  /*1470*/  DADD R16, R10, -UR12 ;  /* 0x8000000c0a107e29 */ /* 0x000fe20008000000 */
[----:B------:R-:W-:Y:S01]  /*1480*/  UMOV UR12, 0xfefa39ef ;  /* 0xfefa39ef000c7882 */ /* 0x000fe20000000000 */
[----:B------:R-:W-:Y:S01]  /*1490*/  DADD R18, R12, R14 ;  /* 0x000000000c127229 */ /* 0x000fe2000000000e */
[----:B------:R-:W-:-:S07]  /*14a0*/  UMOV UR13, 0x3fe62e42 ;  /* 0x3fe62e42000d7882 */ /* 0x000fce0000000000 */
[--C-:B------:R-:W-:Y:S02]  /*14b0*/  DFMA R10, R16, UR12, R18.reuse ;  /* 0x0000000c100a7c2b */ /* 0x100fe40008000012 */
[----:B------:R-:W-:-:S06]  /*14c0*/  DADD R20, R12, -R18 ;  /* 0x000000000c147229 */ /* 0x000fcc0000000812 */
[----:B------:R-:W-:Y:S02]  /*14d0*/  DFMA R12, R16, -UR12, R10 ;  /* 0x8000000c100c7c2b */ /* 0x000fe4000800000a */
[----:B------:R-:W-:-:S06]  /*14e0*/  DADD R20, R14, R20 ;  /* 0x000000000e147229 */ /* 0x000fcc0000000014 */
[----:B------:R-:W-:-:S08]  /*14f0*/  DADD R12, -R18, R12 ;  /* 0x00000000120c7229 */ /* 0x000fd0000000010c */
[----:B------:R-:W-:-:S08]  /*1500*/  DADD R12, R20, -R12 ;  /* 0x00000000140c7229 */ /* 0x000fd0000000080c */
[----:B------:R-:W-:-:S08]  /*1510*/  DFMA R16, R16, UR16, R12 ;  /* 0x0000001010107c2b */ /* 0x000fd0000800000c */
[----:B------:R-:W-:-:S08]  /*1520*/  DADD R12, R10, R16 ;  /* 0x000000000a0c7229 */ /* 0x000fd00000000010 */
[----:B------:R-:W-:Y:S02]  /*1530*/  DADD R10, R10, -R12 ;  /* 0x000000000a0a7229 */ /* 0x000fe4000000080c */
[----:B------:R-:W-:-:S06]  /*1540*/  DMUL R18, R12, 2 ;  /* 0x400000000c127828 */ /* 0x000fcc0000000000 */
[----:B------:R-:W-:Y:S02]  /*1550*/  DADD R10, R16, R10 ;  /* 0x00000000100a7229 */ /* 0x000fe4000000000a */
[----:B------:R-:W-:-:S08]  /*1560*/  DFMA R14, R12, 2, -R18 ;  /* 0x400000000c0e782b */ /* 0x000fd00000000812 */
[----:B------:R-:W-:Y:S01]  /*1570*/  DFMA R14, R10, 2, R14 ;  /* 0x400000000a0e782b */ /* 0x000fe2000000000e */
[----:B------:R-:W-:Y:S02]  /*1580*/  IMAD.MOV.U32 R10, RZ, RZ, 0x652b82fe ;  /* 0x652b82feff0a7424 */ /* 0x000fe400078e00ff */
[----:B------:R-:W-:-:S05]  /*1590*/  IMAD.MOV.U32 R11, RZ, RZ, 0x3ff71547 ;  /* 0x3ff71547ff0b7424 */ /* 0x000fca00078e00ff */
[----:B------:R-:W-:-:S08]  /*15a0*/  DADD R16, R18, R14 ;  /* 0x0000000012107229 */ /* 0x000fd0000000000e */
[----:B------:R-:W-:Y:S02]  /*15b0*/  DFMA R10, R16, R10, 6.75539944105574400000e+15 ;  /* 0x43380000100a742b */ /* 0x000fe4000000000a */
[----:B------:R-:W-:Y:S01]  /*15c0*/  FSETP.GEU.AND P0, PT, |R17|, 4.1917929649353027344, PT ;  /* 0x4086232b1100780b */ /* 0x000fe20003f0e200 */
[----:B------:R-:W-:-:S05]  /*15d0*/  DADD R18, R18, -R16 ;  /* 0x0000000012127229 */ /* 0x000fca0000000810 */
[----:B------:R-:W-:-:S03]  /*15e0*/  DADD R12, R10, -6.75539944105574400000e+15 ;  /* 0xc33800000a0c7429 */ /* 0x000fc60000000000 */
[----:B------:R-:W-:-:S05]  /*15f0*/  DADD R14, R14, R18 ;  /* 0x000000000e0e7229 */ /* 0x000fca0000000012 */
[----:B------:R-:W-:Y:S01]  /*1600*/  DFMA R20, R12, -UR12, R16 ;  /* 0x8000000c0c147c2b */ /* 0x000fe20008000010 */
[----:B------:R-:W-:Y:S01]  /*1610*/  UMOV UR12, 0x3b39803f ;  /* 0x3b39803f000c7882 */ /* 0x000fe20000000000 */
[----:B------:R-:W-:-:S06]  /*1620*/  UMOV UR13, 0x3c7abc9e ;  /* 0x3c7abc9e000d7882 */ /* 0x000fcc0000000000 */
[----:B------:R-:W-:Y:S01]  /*1630*/  DFMA R20, R12, -UR12, R20 ;  /* 0x8000000c0c147c2b */ /* 0x000fe20008000014 */
[----:B------:R-:W-:Y:S01]  /*1640*/  UMOV UR12, 0x69ce2bdf ;  /* 0x69ce2bdf000c7882 */ /* 0x000fe20000000000 */
[----:B------:R-:W-:Y:S01]  /*1650*/  IMAD.MOV.U32 R12, RZ, RZ, -0x35dec16 ;  /* 0xfca213eaff0c7424 */ /* 0x000fe200078e00ff */
[----:B------:R-:W-:Y:S01]  /*1660*/  UMOV UR13, 0x3e5ade15 ;  /* 0x3e5ade15000d7882 */ /* 0x000fe20000000000 */
[----:B------:R-:W-:-:S06]  /*1670*/  IMAD.MOV.U32 R13, RZ, RZ, 0x3e928af3 ;  /* 0x3e928af3ff0d7424 */ /* 0x000fcc00078e00ff */
[----:B------:R-:W-:Y:S01]  /*1680*/  DFMA R12, R20, UR12, R12 ;  /* 0x0000000c140c7c2b */ /* 0x000fe2000800000c */
[----:B------:R-:W-:Y:S01]  /*1690*/  UMOV UR12, 0x62401315 ;  /* 0x62401315000c7882 */ /* 0x000fe20000000000 */
[----:B------:R-:W-:-:S06]  /*16a0*/  UMOV UR13, 0x3ec71dee ;  /* 0x3ec71dee000d7882 */ /* 0x000fcc0000000000 */
[----:B------:R-:W-:Y:S01]  /*16b0*/  DFMA R12, R20, R12, UR12 ;  /* 0x0000000c140c7e2b */ /* 0x000fe2000800000c */
        /* <DEDUP_REMOVED lines=20> */
[----:B------:R-:W-:-:S08]  /*1800*/  DFMA R12, R20, R12, UR12 ;  /* 0x0000000c140c7e2b */ /* 0x000fd0000800000c */
[----:B------:R-:W-:-:S08]  /*1810*/  DFMA R12, R20, R12, 1 ;  /* 0x3ff00000140c742b */ /* 0x000fd0000000000c */
[----:B------:R-:W-:-:S10]  /*1820*/  DFMA R12, R20, R12, 1 ;  /* 0x3ff00000140c742b */ /* 0x000fd4000000000c */
[----:B------:R-:W-:Y:S02]  /*1830*/  IMAD R19, R10, 0x100000, R13 ;  /* 0x001000000a137824 */ /* 0x000fe400078e020d */
[----:B------:R-:W-:Y:S01]  /*1840*/  IMAD.MOV.U32 R18, RZ, RZ, R12 ;  /* 0x000000ffff127224 */ /* 0x000fe200078e000c */
[----:B------:R-:W-:Y:S06]  /*1850*/  @!P0 BRA `(.L_x_18) ;  /* 0x0000000000348947 */ /* 0x000fec0003800000 */
[----:B------:R-:W-:Y:S01]  /*1860*/  FSETP.GEU.AND P1, PT, |R17|, 4.2275390625, PT ;  /* 0x408748001100780b */ /* 0x000fe20003f2e200 */
[C---:B------:R-:W-:Y:S02]  /*1870*/  DADD R18, R16.reuse, +INF ;  /* 0x7ff0000010127429 */ /* 0x040fe40000000000 */
[----:B------:R-:W-:-:S08]  /*1880*/  DSETP.GEU.AND P0, PT, R16, RZ, PT ;  /* 0x000000ff1000722a */ /* 0x000fd00003f0e000 */
[----:B------:R-:W-:Y:S02]  /*1890*/  FSEL R18, R18, RZ, P0 ;  /* 0x000000ff12127208 */ /* 0x000fe40000000000 */
[----:B------:R-:W-:Y:S01]  /*18a0*/  FSEL R19, R19, RZ, P0 ;  /* 0x000000ff13137208 */ /* 0x000fe20000000000 */
[----:B------:R-:W-:Y:S06]  /*18b0*/  @P1 BRA `(.L_x_18) ;  /* 0x00000000001c1947 */ /* 0x000fec0003800000 */
[----:B------:R-:W-:-:S04]  /*18c0*/  LEA.HI R2, R10, R10, RZ, 0x1 ;  /* 0x0000000a0a027211 */ /* 0x000fc800078f08ff */
[----:B------:R-:W-:-:S05]  /*18d0*/  SHF.R.S32.HI R2, RZ, 0x1, R2 ;  /* 0x00000001ff027819 */ /* 0x000fca0000011402 */
[----:B------:R-:W-:Y:S02]  /*18e0*/  IMAD.IADD R10, R10, 0x1, -R2 ;  /* 0x000000010a0a7824 */ /* 0x000fe400078e0a02 */
[----:B------:R-:W-:-:S03]  /*18f0*/  IMAD R13, R2, 0x100000, R13 ;  /* 0x00100000020d7824 */ /* 0x000fc600078e020d */
[----:B------:R-:W-:Y:S01]  /*1900*/  LEA R11, R10, 0x3ff00000, 0x14 ;  /* 0x3ff000000a0b7811 */ /* 0x000fe200078ea0ff */
[----:B------:R-:W-:-:S06]  /*1910*/  IMAD.MOV.U32 R10, RZ, RZ, RZ ;  /* 0x000000ffff0a7224 */ /* 0x000fcc00078e00ff */
[----:B------:R-:W-:-:S11]  /*1920*/  DMUL R18, R12, R10 ;  /* 0x0000000a0c127228 */ /* 0x000fd60000000000 */
.L_x_18:
[----:B------:R-:W-:Y:S01]  /*1930*/  DFMA R14, R14, R18, R18 ;  /* 0x000000120e0e722b */ /* 0x000fe20000000012 */
[----:B------:R-:W-:Y:S01]  /*1940*/  IMAD.MOV.U32 R10, RZ, RZ, R0 ;  /* 0x000000ffff0a7224 */ /* 0x000fe200078e0000 */
[----:B------:R-:W-:Y:S01]  /*1950*/  DSETP.NEU.AND P0, PT, |R18|, +INF , PT ;  /* 0x7ff000001200742a */ /* 0x000fe20003f0d200 */
[----:B------:R-:W-:-:S07]  /*1960*/  IMAD.MOV.U32 R11, RZ, RZ, 0x0 ;  /* 0x00000000ff0b7424 */ /* 0x000fce00078e00ff */
[----:B------:R-:W-:Y:S02]  /*1970*/  FSEL R2, R18, R14, !P0 ;  /* 0x0000000e12027208 */ /* 0x000fe40004000000 */
[----:B------:R-:W-:Y:S01]  /*1980*/  FSEL R14, R19, R15, !P0 ;  /* 0x0000000f130e7208 */ /* 0x000fe20004000000 */
[----:B------:R-:W-:Y:S06]  /*1990*/  RET.REL.NODEC R10 `(_Z17calculateDistanceiPfS_iS_) ;  /* 0xffffffe40a987950 */ /* 0x000fec0003c3ffff */
.L_x_19:
[----:B------:R-:W-:-:S00]  /*19a0*/  BRA `(.L_x_19) ;  /* 0xfffffffc00fc7947 */ /* 0x000fc0000383ffff */
[----:B------:R-:W-:-:S00]  /*19b0*/  NOP ;  /* 0x0000000000007918 */ /* 0x000fc00000000000 */
        /* <DEDUP_REMOVED lines=12> */
.L_x_93:


//--------------------- .text._Z18CommunicationPhaseiPbPiS0_PfS1_ii --------------------------
	.section	.text._Z18CommunicationPhaseiPbPiS0_PfS1_ii,"ax",@progbits
	.align	128
        .global         _Z18CommunicationPhaseiPbPiS0_PfS1_ii
        .type           _Z18CommunicationPhaseiPbPiS0_PfS1_ii,@function
        .size           _Z18CommunicationPhaseiPbPiS0_PfS1_ii,(.L_x_98 - _Z18CommunicationPhaseiPbPiS0_PfS1_ii)
        .other          _Z18CommunicationPhaseiPbPiS0_PfS1_ii,@"STO_CUDA_ENTRY STV_DEFAULT"
_Z18CommunicationPhaseiPbPiS0_PfS1_ii:
.text._Z18CommunicationPhaseiPbPiS0_PfS1_ii:
        /* <DEDUP_REMOVED lines=8> */
[----:B------:R-:W0:Y:S01]  /*0080*/  LDC.64 R2, c[0x0][0x390] ;  /* 0x0000e400ff027b82 */ /* 0x000e220000000a00 */
[----:B------:R-:W1:Y:S01]  /*0090*/  LDCU.64 UR4, c[0x0][0x358] ;  /* 0x00006b00ff0477ac */ /* 0x000e620008000a00 */
[----:B------:R-:W2:Y:S01]  /*00a0*/  LDCU.64 UR6, c[0x0][0x388] ;  /* 0x00007100ff0677ac */ /* 0x000ea20008000a00 */
[----:B0-----:R-:W-:-:S06]  /*00b0*/  IMAD.WIDE R2, R9, 0x4, R2 ;  /* 0x0000000409027825 */ /* 0x001fcc00078e0202 */
[----:B-1----:R-:W2:Y:S02]  /*00c0*/  LDG.E R2, desc[UR4][R2.64] ;  /* 0x0000000402027981 */ /* 0x002ea4000c1e1900 */
[----:B--2---:R-:W-:-:S04]  /*00d0*/  IADD3 R4, P0, PT, R2, UR6, RZ ;  /* 0x0000000602047c10 */ /* 0x004fc8000ff1e0ff */
[----:B------:R-:W-:-:S05]  /*00e0*/  LEA.HI.X.SX32 R5, R2, UR7, 0x1, P0 ;  /* 0x0000000702057c11 */ /* 0x000fca00080f0eff */
[----:B------:R-:W2:Y:S02]  /*00f0*/  LDG.E.U8 R4, desc[UR4][R4.64] ;  /* 0x0000000404047981 */ /* 0x000ea4000c1e1100 */
[----:B--2---:R-:W-:-:S13]  /*0100*/  ISETP.NE.AND P0, PT, R4, RZ, PT ;  /* 0x000000ff0400720c */ /* 0x004fda0003f05270 */
[----:B------:R-:W-:Y:S05]  /*0110*/  @!P0 EXIT ;  /* 0x000000000000894d */ /* 0x000fea0003800000 */
[----:B------:R-:W0:Y:S08]  /*0120*/  LDC.64 R4, c[0x0][0x398] ;  /* 0x0000e600ff047b82 */ /* 0x000e300000000a00 */
[----:B------:R-:W1:Y:S08]  /*0130*/  LDC.64 R6, c[0x0][0x3a0] ;  /* 0x0000e800ff067b82 */ /* 0x000e700000000a00 */
[----:B------:R-:W2:Y:S01]  /*0140*/  LDC.64 R2, c[0x0][0x3b0] ;  /* 0x0000ec00ff027b82 */ /* 0x000ea20000000a00 */
[----:B0-----:R-:W-:-:S05]  /*0150*/  IMAD.WIDE R4, R9, 0x4, R4 ;  /* 0x0000000409047825 */ /* 0x001fca00078e0204 */
[----:B------:R-:W3:Y:S01]  /*0160*/  LDG.E R0, desc[UR4][R4.64] ;  /* 0x0000000404007981 */ /* 0x000ee2000c1e1900 */
[----:B-1----:R-:W-:-:S06]  /*0170*/  IMAD.WIDE R6, R9, 0x4, R6 ;  /* 0x0000000409067825 */ /* 0x002fcc00078e0206 */
[----:B------:R0:W4:Y:S01]  /*0180*/  LDG.E R7, desc[UR4][R6.64] ;  /* 0x0000000406077981 */ /* 0x000122000c1e1900 */
[----:B--2---:R-:W-:Y:S02]  /*0190*/  IABS R11, R3 ;  /* 0x00000003000b7213 */ /* 0x004fe40000000000 */
[----:B------:R-:W-:Y:S02]  /*01a0*/  ISETP.GE.AND P2, PT, R2, RZ, PT ;  /* 0x000000ff0200720c */ /* 0x000fe40003f46270 */
[----:B------:R-:W1:Y:S01]  /*01b0*/  I2F.RP R10, R11 ;  /* 0x0000000b000a7306 */ /* 0x000e620000209400 */
[----:B0-----:R-:W-:-:S07]  /*01c0*/  IABS R6, R2 ;  /* 0x0000000200067213 */ /* 0x001fce0000000000 */
[----:B-1----:R-:W0:Y:S02]  /*01d0*/  MUFU.RCP R10, R10 ;  /* 0x0000000a000a7308 */ /* 0x002e240000001000 */
[----:B0-----:R-:W-:-:S06]  /*01e0*/  VIADD R8, R10, 0xffffffe ;  /* 0x0ffffffe0a087836 */ /* 0x001fcc0000000000 */
[----:B------:R0:W1:Y:S02]  /*01f0*/  F2I.FTZ.U32.TRUNC.NTZ R9, R8 ;  /* 0x0000000800097305 */ /* 0x000064000021f000 */
[----:B0-----:R-:W-:Y:S01]  /*0200*/  IMAD.MOV.U32 R8, RZ, RZ, RZ ;  /* 0x000000ffff087224 */ /* 0x001fe200078e00ff */
[----:B-1----:R-:W-:-:S05]  /*0210*/  IADD3 R4, PT, PT, RZ, -R9, RZ ;  /* 0x80000009ff047210 */ /* 0x002fca0007ffe0ff */
[----:B------:R-:W-:-:S04]  /*0220*/  IMAD R5, R4, R11, RZ ;  /* 0x0000000b04057224 */ /* 0x000fc800078e02ff */
[----:B------:R-:W-:Y:S02]  /*0230*/  IMAD.HI.U32 R9, R9, R5, R8 ;  /* 0x0000000509097227 */ /* 0x000fe400078e0008 */
[----:B------:R-:W0:Y:S04]  /*0240*/  LDC.64 R4, c[0x0][0x3a8] ;  /* 0x0000ea00ff047b82 */ /* 0x000e280000000a00 */
[----:B------:R-:W-:-:S05]  /*0250*/  IMAD.HI.U32 R9, R9, R6, RZ ;  /* 0x0000000609097227 */ /* 0x000fca00078e00ff */
[----:B------:R-:W-:-:S05]  /*0260*/  IADD3 R9, PT, PT, -R9, RZ, RZ ;  /* 0x000000ff09097210 */ /* 0x000fca0007ffe1ff */
[----:B------:R-:W-:-:S05]  /*0270*/  IMAD R6, R11, R9, R6 ;  /* 0x000000090b067224 */ /* 0x000fca00078e0206 */
[----:B------:R-:W-:-:S13]  /*0280*/  ISETP.GT.U32.AND P0, PT, R11, R6, PT ;  /* 0x000000060b00720c */ /* 0x000fda0003f04070 */
[----:B------:R-:W-:Y:S01]  /*0290*/  @!P0 IMAD.IADD R6, R6, 0x1, -R11 ;  /* 0x0000000106068824 */ /* 0x000fe200078e0a0b */
[----:B------:R-:W-:-:S04]  /*02a0*/  ISETP.NE.AND P0, PT, R3, RZ, PT ;  /* 0x000000ff0300720c */ /* 0x000fc80003f05270 */
[----:B------:R-:W-:-:S13]  /*02b0*/  ISETP.GT.U32.AND P1, PT, R11, R6, PT ;  /* 0x000000060b00720c */ /* 0x000fda0003f24070 */
[----:B------:R-:W-:-:S05]  /*02c0*/  @!P1 IADD3 R6, PT, PT, R6, -R11, RZ ;  /* 0x8000000b06069210 */ /* 0x000fca0007ffe0ff */
[----:B------:R-:W-:Y:S01]  /*02d0*/  @!P2 IMAD.MOV R6, RZ, RZ, -R6 ;  /* 0x000000ffff06a224 */ /* 0x000fe200078e0a06 */
[----:B------:R-:W-:-:S05]  /*02e0*/  @!P0 LOP3.LUT R6, RZ, R3, RZ, 0x33, !PT ;  /* 0x00000003ff068212 */ /* 0x000fca00078e33ff */
[----:B---3--:R-:W-:-:S04]  /*02f0*/  IMAD R3, R0, R3, R6 ;  /* 0x0000000300037224 */ /* 0x008fc800078e0206 */
[----:B0-----:R-:W-:-:S05]  /*0300*/  IMAD.WIDE R2, R3, 0x4, R4 ;  /* 0x0000000403027825 */ /* 0x001fca00078e0204 */
[----:B----4-:R-:W-:Y:S01]  /*0310*/  REDG.E.ADD.F32.FTZ.RN.STRONG.GPU desc[UR4][R2.64], R7 ;  /* 0x00000007020079a6 */ /* 0x010fe2000c12f304 */
[----:B------:R-:W-:Y:S05]  /*0320*/  EXIT ;  /* 0x000000000000794d */ /* 0x000fea0003800000 */
.L_x_20:
        /* <DEDUP_REMOVED lines=13> */
.L_x_98:


//--------------------- .text._Z21NeuronTimestepNoWriteiiPfS_S_PbS_ii --------------------------
	.section	.text._Z21NeuronTimestepNoWriteiiPfS_S_PbS_ii,"ax",@progbits
	.align	128
        .global         _Z21NeuronTimestepNoWriteiiPfS_S_PbS_ii
        .type           _Z21NeuronTimestepNoWriteiiPfS_S_PbS_ii,@function
        .size           _Z21NeuronTimestepNoWriteiiPfS_S_PbS_ii,(.L_x_94 - _Z21NeuronTimestepNoWriteiiPfS_S_PbS_ii)
        .other          _Z21NeuronTimestepNoWriteiiPfS_S_PbS_ii,@"STO_CUDA_ENTRY STV_DEFAULT"
_Z21NeuronTimestepNoWriteiiPfS_S_PbS_ii:
.text._Z21NeuronTimestepNoWriteiiPfS_S_PbS_ii:
[----:B------:R-:W-:Y:S01]  /*0000*/  LDC R1, c[0x0][0x37c] ;  /* 0x0000df00ff017b82 */ /* 0x000fe20000000800 */
[----:B------:R-:W0:Y:S01]  /*0010*/  S2R R20, SR_TID.X ;  /* 0x0000000000147919 */ /* 0x000e220000002100 */
[----:B------:R-:W0:Y:S01]  /*0020*/  LDCU UR4, c[0x0][0x360] ;  /* 0x00006c00ff0477ac */ /* 0x000e220008000800 */
[----:B------:R-:W0:Y:S01]  /*0030*/  S2R R3, SR_CTAID.X ;  /* 0x0000000000037919 */ /* 0x000e220000002500 */
[----:B------:R-:W1:Y:S01]  /*0040*/  LDCU UR5, c[0x0][0x384] ;  /* 0x00007080ff0577ac */ /* 0x000e620008000800 */
[----:B------:R-:W2:Y:S01]  /*0050*/  LDCU.64 UR6, c[0x0][0x358] ;  /* 0x00006b00ff0677ac */ /* 0x000ea20008000a00 */
[----:B0-----:R-:W-:Y:S01]  /*0060*/  IMAD R20, R3, UR4, R20 ;  /* 0x0000000403147c24 */ /* 0x001fe2000f8e0214 */
[----:B------:R-:W-:-:S04]  /*0070*/  UMOV UR4, URZ ;  /* 0x000000ff00047c82 */ /* 0x000fc80008000000 */
[----:B-1----:R-:W-:-:S13]  /*0080*/  ISETP.GE.AND P0, PT, R20, UR5, PT ;  /* 0x0000000514007c0c */ /* 0x002fda000bf06270 */
[----:B--2---:R-:W-:Y:S05]  /*0090*/  @P0 BRA `(.L_x_21) ;  /* 0x00000010005c0947 */ /* 0x004fea0003800000 */
[----:B------:R-:W0:Y:S01]  /*00a0*/  LDC.64 R4, c[0x0][0x3b0] ;  /* 0x0000ec00ff047b82 */ /* 0x000e220000000a00 */
[----:B------:R-:W1:Y:S07]  /*00b0*/  LDCU.64 UR8, c[0x0][0x3a0] ;  /* 0x00007400ff0877ac */ /* 0x000e6e0008000a00 */
[----:B------:R-:W2:Y:S08]  /*00c0*/  LDC.64 R16, c[0x0][0x388] ;  /* 0x0000e200ff107b82 */ /* 0x000eb00000000a00 */
[----:B------:R-:W3:Y:S01]  /*00d0*/  LDC.64 R14, c[0x0][0x390] ;  /* 0x0000e400ff0e7b82 */ /* 0x000ee20000000a00 */
[----:B-1----:R-:W-:-:S04]  /*00e0*/  IADD3 R18, P2, PT, R20, UR8, RZ ;  /* 0x0000000814127c10 */ /* 0x002fc8000ff5e0ff */
[----:B------:R-:W-:Y:S02]  /*00f0*/  LEA.HI.X.SX32 R19, R20, UR9, 0x1, P2 ;  /* 0x0000000914137c11 */ /* 0x000fe400090f0eff */
[----:B0-----:R-:W-:Y:S02]  /*0100*/  IABS R7, R5 ;  /* 0x0000000500077213 */ /* 0x001fe40000000000 */
[----:B------:R-:W-:Y:S01]  /*0110*/  ISETP.GE.AND P1, PT, R4, RZ, PT ;  /* 0x000000ff0400720c */ /* 0x000fe20003f26270 */
[----:B------:R0:W-:Y:S01]  /*0120*/  STG.E.U8 desc[UR6][R18.64], RZ ;  /* 0x000000ff12007986 */ /* 0x0001e2000c101106 */
[----:B------:R-:W1:Y:S01]  /*0130*/  I2F.RP R0, R7 ;  /* 0x0000000700007306 */ /* 0x000e620000209400 */
[----:B--2---:R-:W-:-:S05]  /*0140*/  IMAD.WIDE R16, R20, 0x4, R16 ;  /* 0x0000000414107825 */ /* 0x004fca00078e0210 */
[----:B------:R-:W2:Y:S01]  /*0150*/  LDG.E R12, desc[UR6][R16.64] ;  /* 0x00000006100c7981 */ /* 0x000ea2000c1e1900 */
[----:B---3--:R-:W-:Y:S01]  /*0160*/  IMAD.WIDE R14, R20, 0x4, R14 ;  /* 0x00000004140e7825 */ /* 0x008fe200078e020e */
[----:B-1----:R-:W1:Y:S03]  /*0170*/  MUFU.RCP R0, R0 ;  /* 0x0000000000007308 */ /* 0x002e660000001000 */
[----:B-1----:R-:W-:-:S05]  /*0180*/  VIADD R2, R0, 0xffffffe ;  /* 0x0ffffffe00027836 */ /* 0x002fca0000000000 */
[----:B------:R1:W3:Y:S02]  /*0190*/  F2I.FTZ.U32.TRUNC.NTZ R3, R2 ;  /* 0x0000000200037305 */ /* 0x0002e4000021f000 */
[----:B-1----:R-:W-:Y:S02]  /*01a0*/  IMAD.MOV.U32 R2, RZ, RZ, RZ ;  /* 0x000000ffff027224 */ /* 0x002fe400078e00ff */
[----:B---3--:R-:W-:-:S04]  /*01b0*/  IMAD.MOV R6, RZ, RZ, -R3 ;  /* 0x000000ffff067224 */ /* 0x008fc800078e0a03 */
[----:B------:R-:W-:Y:S01]  /*01c0*/  IMAD R9, R6, R7, RZ ;  /* 0x0000000706097224 */ /* 0x000fe200078e02ff */
[----:B------:R-:W-:-:S03]  /*01d0*/  IABS R6, R4 ;  /* 0x0000000400067213 */ /* 0x000fc60000000000 */
[----:B------:R-:W-:Y:S02]  /*01e0*/  IMAD.HI.U32 R3, R3, R9, R2 ;  /* 0x0000000903037227 */ /* 0x000fe400078e0002 */
[----:B------:R-:W1:Y:S04]  /*01f0*/  LDC.64 R8, c[0x0][0x398] ;  /* 0x0000e600ff087b82 */ /* 0x000e680000000a00 */
[----:B------:R-:W-:-:S05]  /*0200*/  IMAD.HI.U32 R3, R3, R6, RZ ;  /* 0x0000000603037227 */ /* 0x000fca00078e00ff */
[----:B------:R-:W-:-:S05]  /*0210*/  IADD3 R3, PT, PT, -R3, RZ, RZ ;  /* 0x000000ff03037210 */ /* 0x000fca0007ffe1ff */
[C---:B------:R-:W-:Y:S02]  /*0220*/  IMAD R0, R7.reuse, R3, R6 ;  /* 0x0000000307007224 */ /* 0x040fe400078e0206 */
[----:B------:R-:W3:Y:S03]  /*0230*/  LDC.64 R2, c[0x0][0x3a8] ;  /* 0x0000ea00ff027b82 */ /* 0x000ee60000000a00 */
[----:B------:R-:W-:-:S13]  /*0240*/  ISETP.GT.U32.AND P0, PT, R7, R0, PT ;  /* 0x000000000700720c */ /* 0x000fda0003f04070 */
[----:B------:R-:W-:-:S05]  /*0250*/  @!P0 IMAD.IADD R0, R0, 0x1, -R7 ;  /* 0x0000000100008824 */ /* 0x000fca00078e0a07 */
[----:B------:R-:W-:-:S13]  /*0260*/  ISETP.GT.U32.AND P0, PT, R7, R0, PT ;  /* 0x000000000700720c */ /* 0x000fda0003f04070 */
[----:B------:R-:W-:Y:S01]  /*0270*/  @!P0 IMAD.IADD R0, R0, 0x1, -R7 ;  /* 0x0000000100008824 */ /* 0x000fe200078e0a07 */
[----:B------:R-:W-:Y:S01]  /*0280*/  ISETP.NE.AND P0, PT, R5, RZ, PT ;  /* 0x000000ff0500720c */ /* 0x000fe20003f05270 */
[----:B------:R-:W4:Y:S02]  /*0290*/  LDG.E R7, desc[UR6][R14.64] ;  /* 0x000000060e077981 */ /* 0x000f24000c1e1900 */
[----:B------:R-:W-:-:S10]  /*02a0*/  @!P1 IMAD.MOV R0, RZ, RZ, -R0 ;  /* 0x000000ffff009224 */ /* 0x000fd400078e0a00 */
[----:B------:R-:W-:-:S05]  /*02b0*/  @!P0 LOP3.LUT R0, RZ, R5, RZ, 0x33, !PT ;  /* 0x00000005ff008212 */ /* 0x000fca00078e33ff */
[----:B------:R-:W-:-:S04]  /*02c0*/  IMAD R5, R20, R5, R0 ;  /* 0x0000000514057224 */ /* 0x000fc800078e0200 */
[----:B-1----:R-:W-:-:S05]  /*02d0*/  IMAD.WIDE R8, R5, 0x4, R8 ;  /* 0x0000000405087825 */ /* 0x002fca00078e0208 */
[----:B------:R-:W5:Y:S01]  /*02e0*/  LDG.E R11, desc[UR6][R8.64] ;  /* 0x00000006080b7981 */ /* 0x000f62000c1e1900 */
[----:B---3--:R-:W-:-:S05]  /*02f0*/  IMAD.WIDE R20, R20, 0x4, R2 ;  /* 0x0000000414147825 */ /* 0x008fca00078e0202 */
[----:B------:R-:W3:Y:S01]  /*0300*/  LDG.E R0, desc[UR6][R20.64] ;  /* 0x0000000614007981 */ /* 0x000ee2000c1e1900 */
[----:B------:R-:W1:Y:S01]  /*0310*/  MUFU.RCP64H R27, 100 ;  /* 0x40590000001b7908 */ /* 0x000e620000001800 */
[----:B------:R-:W-:Y:S02]  /*0320*/  HFMA2 R2, -RZ, RZ, 0, 0 ;  /* 0x00000000ff027431 */ /* 0x000fe400000001ff */
[----:B------:R-:W-:Y:S02]  /*0330*/  IMAD.MOV.U32 R3, RZ, RZ, 0x40590000 ;  /* 0x40590000ff037424 */ /* 0x000fe400078e00ff */
[----:B------:R-:W-:Y:S01]  /*0340*/  IMAD.MOV.U32 R26, RZ, RZ, 0x1 ;  /* 0x00000001ff1a7424 */ /* 0x000fe200078e00ff */
[----:B------:R-:W-:Y:S01]  /*0350*/  UMOV UR8, 0x66666666 ;  /* 0x6666666600087882 */ /* 0x000fe20000000000 */
[----:B------:R-:W-:-:S04]  /*0360*/  UMOV UR9, 0x3fe66666 ;  /* 0x3fe6666600097882 */ /* 0x000fc80000000000 */
[----:B-1----:R-:W-:-:S08]  /*0370*/  DFMA R28, R26, -R2, 1 ;  /* 0x3ff000001a1c742b */ /* 0x002fd00000000802 */
[----:B------:R-:W-:-:S08]  /*0380*/  DFMA R30, R28, R28, R28 ;  /* 0x0000001c1c1e722b */ /* 0x000fd0000000001c */
[----:B------:R-:W-:-:S08]  /*0390*/  DFMA R26, R26, R30, R26 ;  /* 0x0000001e1a1a722b */ /* 0x000fd0000000001a */
[----:B------:R-:W-:-:S08]  /*03a0*/  DFMA R2, R26, -R2, 1 ;  /* 0x3ff000001a02742b */ /* 0x000fd00000000802 */
[----:B------:R-:W-:Y:S01]  /*03b0*/  DFMA R2, R26, R2, R26 ;  /* 0x000000021a02722b */ /* 0x000fe2000000001a */
[----:B------:R-:W-:Y:S01]  /*03c0*/  BSSY.RECONVERGENT B0, `(.L_x_22) ;  /* 0x0000016000007945 */ /* 0x000fe20003800200 */
[----:B--2---:R-:W-:-:S04]  /*03d0*/  FADD R10, R12, 60 ;  /* 0x427000000c0a7421 */ /* 0x004fc80000000000 */
[----:B------:R-:W1:Y:S01]  /*03e0*/  F2F.F64.F32 R24, R10 ;  /* 0x0000000a00187310 */ /* 0x000e620000201800 */
[----:B------:R-:W-:-:S07]  /*03f0*/  FADD R6, R12, 40 ;  /* 0x422000000c067421 */ /* 0x000fce0000000000 */
[----:B------:R-:W-:Y:S01]  /*0400*/  F2F.F64.F32 R22, R6 ;  /* 0x0000000600167310 */ /* 0x000fe20000201800 */
[----:B-1----:R-:W-:-:S07]  /*0410*/  DMUL R28, R24, UR8 ;  /* 0x00000008181c7c28 */ /* 0x002fce0008000000 */
[----:B----4-:R-:W1:Y:S02]  /*0420*/  F2F.F64.F32 R4, R7 ;  /* 0x0000000700047310 */ /* 0x010e640000201800 */
[----:B-1----:R-:W-:-:S06]  /*0430*/  DFMA R4, R28, R22, -R4 ;  /* 0x000000161c04722b */ /* 0x002fcc0000000804 */
[----:B-----5:R-:W1:Y:S08]  /*0440*/  F2F.F64.F32 R24, R11 ;  /* 0x0000000b00187310 */ /* 0x020e700000201800 */
[----:B---3--:R-:W2:Y:S01]  /*0450*/  F2F.F64.F32 R22, R0 ;  /* 0x0000000000167310 */ /* 0x008ea20000201800 */
[----:B-1----:R-:W-:-:S08]  /*0460*/  DADD R4, R4, R24 ;  /* 0x0000000004047229 */ /* 0x002fd00000000018 */
[----:B--2---:R-:W-:-:S08]  /*0470*/  DADD R26, R4, R22 ;  /* 0x00000000041a7229 */ /* 0x004fd00000000016 */
[----:B------:R-:W-:-:S08]  /*0480*/  DMUL R32, R26, R2 ;  /* 0x000000021a207228 */ /* 0x000fd00000000000 */
[----:B------:R-:W-:-:S08]  /*0490*/  DFMA R4, R32, -100, R26 ;  /* 0xc05900002004782b */ /* 0x000fd0000000001a */
[----:B------:R-:W-:Y:S01]  /*04a0*/  DFMA R32, R2, R4, R32 ;  /* 0x000000040220722b */ /* 0x000fe20000000020 */
[----:B------:R-:W-:-:S09]  /*04b0*/  FSETP.GEU.AND P1, PT, |R27|, 6.5827683646048100446e-37, PT ;  /* 0x036000001b00780b */ /* 0x000fd20003f2e200 */
[----:B------:R-:W-:-:S05]  /*04c0*/  FFMA R2, RZ, 3.390625, R33 ;  /* 0x40590000ff027823 */ /* 0x000fca0000000021 */
[----:B------:R-:W-:-:S13]  /*04d0*/  FSETP.GT.AND P0, PT, |R2|, 1.469367938527859385e-39, PT ;  /* 0x001000000200780b */ /* 0x000fda0003f04200 */
[----:B0-----:R-:W-:Y:S05]  /*04e0*/  @P0 BRA P1, `(.L_x_23) ;  /* 0x00000000000c0947 */ /* 0x001fea0000800000 */
[----:B------:R-:W-:Y:S01]  /*04f0*/  IMAD.MOV.U32 R23, RZ, RZ, 0x40590000 ;  /* 0x40590000ff177424 */ /* 0x000fe200078e00ff */
[----:B------:R-:W-:-:S07]  /*0500*/  MOV R0, 0x520 ;  /* 0x0000052000007802 */ /* 0x000fce0000000f00 */
[----:B------:R-:W-:Y:S05]  /*0510*/  CALL.REL.NOINC `($__internal_1_$__cuda_sm20_div_rn_f64_full) ;  /* 0x0000001c00ac7944 */ /* 0x000fea0003c00000 */
.L_x_23:
[----:B------:R-:W-:Y:S05]  /*0520*/  BSYNC.RECONVERGENT B0 ;  /* 0x0000000000007941 */ /* 0x000fea0003800200 */
.L_x_22:
[----:B------:R-:W0:Y:S08]  /*0530*/  F2F.F32.F64 R32, R32 ;  /* 0x0000002000207310 */ /* 0x000e300000301000 */
[----:B------:R-:W-:Y:S08]  /*0540*/  F2F.F64.F32 R12, R12 ;  /* 0x0000000c000c7310 */ /* 0x000ff00000201800 */
[----:B0-----:R-:W0:Y:S02]  /*0550*/  F2F.F64.F32 R2, R32 ;  /* 0x0000002000027310 */ /* 0x001e240000201800 */
[----:B0-----:R-:W-:-:S10]  /*0560*/  DFMA R4, R2, 0.25, R12 ;  /* 0x3fd000000204782b */ /* 0x001fd4000000000c */
[----:B------:R-:W0:Y:S02]  /*0570*/  F2F.F32.F64 R5, R4 ;  /* 0x0000000400057310 */ /* 0x000e240000301000 */
[----:B0-----:R0:W-:Y:S04]  /*0580*/  STG.E desc[UR6][R16.64], R5 ;  /* 0x0000000510007986 */ /* 0x0011e8000c101906 */
[----:B------:R-:W2:Y:S01]  /*0590*/  LDG.E R11, desc[UR6][R14.64] ;  /* 0x000000060e0b7981 */ /* 0x000ea2000c1e1900 */
[----:B------:R-:W-:Y:S01]  /*05a0*/  FFMA R0, R10, -2, -R7 ;  /* 0xc00000000a007823 */ /* 0x000fe20000000807 */
[----:B------:R-:W-:Y:S01]  /*05b0*/  UMOV UR8, 0xeb851eb8 ;  /* 0xeb851eb800087882 */ /* 0x000fe20000000000 */
[----:B------:R-:W-:Y:S02]  /*05c0*/  UMOV UR9, 0x3f9eb851 ;  /* 0x3f9eb85100097882 */ /* 0x000fe40000000000 */
[----:B------:R-:W1:Y:S02]  /*05d0*/  F2F.F64.F32 R2, R0 ;  /* 0x0000000000027310 */ /* 0x000e640000201800 */
[----:B-1----:R-:W-:-:S10]  /*05e0*/  DMUL R2, R2, UR8 ;  /* 0x0000000802027c28 */ /* 0x002fd40008000000 */
[----:B------:R-:W1:Y:S08]  /*05f0*/  F2F.F32.F64 R2, R2 ;  /* 0x0000000200027310 */ /* 0x000e700000301000 */
[----:B-1----:R-:W-:Y:S08]  /*0600*/  F2F.F64.F32 R6, R2 ;  /* 0x0000000200067310 */ /* 0x002ff00000201800 */
[----:B--2---:R-:W1:Y:S02]  /*0610*/  F2F.F64.F32 R10, R11 ;  /* 0x0000000b000a7310 */ /* 0x004e640000201800 */
[----:B-1----:R-:W-:-:S10]  /*0620*/  DFMA R6, R6, 0.25, R10 ;  /* 0x3fd000000606782b */ /* 0x002fd4000000000a */
[----:B------:R-:W1:Y:S02]  /*0630*/  F2F.F32.F64 R7, R6 ;  /* 0x0000000600077310 */ /* 0x000e640000301000 */
[----:B-1----:R0:W-:Y:S04]  /*0640*/  STG.E desc[UR6][R14.64], R7 ;  /* 0x000000070e007986 */ /* 0x0021e8000c101906 */
[----:B------:R-:W2:Y:S01]  /*0650*/  LDG.E R4, desc[UR6][R16.64] ;  /* 0x0000000610047981 */ /* 0x000ea2000c1e1900 */
[----:B------:R-:W-:Y:S01]  /*0660*/  BSSY.RECONVERGENT B0, `(.L_x_24) ;  /* 0x00000b2000007945 */ /* 0x000fe20003800200 */
[----:B--2---:R-:W-:-:S13]  /*0670*/  FSETP.GT.AND P0, PT, R4, 35, PT ;  /* 0x420c00000400780b */ /* 0x004fda0003f04000 */
[----:B0-----:R-:W-:Y:S05]  /*0680*/  @P0 BRA `(.L_x_25) ;  /* 0x0000000800bc0947 */ /* 0x001fea0003800000 */
[----:B------:R0:W-:Y:S04]  /*0690*/  STG.E desc[UR6][R8.64], RZ ;  /* 0x000000ff08007986 */ /* 0x0001e8000c101906 */
[----:B------:R-:W2:Y:S04]  /*06a0*/  LDG.E R10, desc[UR6][R16.64] ;  /* 0x00000006100a7981 */ /* 0x000ea8000c1e1900 */
[----:B------:R-:W3:Y:S04]  /*06b0*/  LDG.E R12, desc[UR6][R14.64] ;  /* 0x000000060e0c7981 */ /* 0x000ee8000c1e1900 */
[----:B------:R-:W4:Y:S01]  /*06c0*/  LDG.E R0, desc[UR6][R20.64] ;  /* 0x0000000614007981 */ /* 0x000f22000c1e1900 */
[----:B------:R-:W1:Y:S01]  /*06d0*/  MUFU.RCP64H R27, 100 ;  /* 0x40590000001b7908 */ /* 0x000e620000001800 */
[----:B------:R-:W-:Y:S01]  /*06e0*/  MOV R2, 0x0 ;  /* 0x0000000000027802 */ /* 0x000fe20000000f00 */
[----:B------:R-:W-:-:S02]  /*06f0*/  IMAD.MOV.U32 R3, RZ, RZ, 0x40590000 ;  /* 0x40590000ff037424 */ /* 0x000fc400078e00ff */
        /* <DEDUP_REMOVED lines=9> */
[C---:B--2---:R-:W-:Y:S01]  /*0790*/  FADD R7, R10.reuse, 60 ;  /* 0x427000000a077421 */ /* 0x044fe20000000000 */
[----:B------:R-:W-:-:S03]  /*07a0*/  FADD R24, R10, 40 ;  /* 0x422000000a187421 */ /* 0x000fc60000000000 */
[----:B------:R-:W1:Y:S08]  /*07b0*/  F2F.F64.F32 R22, R7 ;  /* 0x0000000700167310 */ /* 0x000e700000201800 */
[----:B---3--:R-:W-:Y:S08]  /*07c0*/  F2F.F64.F32 R4, R12 ;  /* 0x0000000c00047310 */ /* 0x008ff00000201800 */
[----:B------:R-:W2:Y:S01]  /*07d0*/  F2F.F64.F32 R24, R24 ;  /* 0x0000001800187310 */ /* 0x000ea20000201800 */
[----:B-1----:R-:W-:-:S08]  /*07e0*/  DMUL R22, R22, UR8 ;  /* 0x0000000816167c28 */ /* 0x002fd00008000000 */
[----:B--2---:R-:W-:Y:S02]  /*07f0*/  DFMA R4, R22, R24, -R4 ;  /* 0x000000181604722b */ /* 0x004fe40000000804 */
[----:B----4-:R-:W1:Y:S06]  /*0800*/  F2F.F64.F32 R22, R0 ;  /* 0x0000000000167310 */ /* 0x010e6c0000201800 */
[----:B------:R-:W-:-:S08]  /*0810*/  DADD R4, RZ, R4 ;  /* 0x00000000ff047229 */ /* 0x000fd00000000004 */
[----:B-1----:R-:W-:-:S08]  /*0820*/  DADD R26, R4, R22 ;  /* 0x00000000041a7229 */ /* 0x002fd00000000016 */
        /* <DEDUP_REMOVED lines=10> */
.L_x_27:
[----:B------:R-:W-:Y:S05]  /*08d0*/  BSYNC.RECONVERGENT B1 ;  /* 0x0000000000017941 */ /* 0x000fea0003800200 */
.L_x_26:
        /* <DEDUP_REMOVED lines=18> */
[----:B------:R-:W2:Y:S02]  /*0a00*/  LDG.E R0, desc[UR6][R16.64] ;  /* 0x0000000610007981 */ /* 0x000ea4000c1e1900 */
        /* <DEDUP_REMOVED lines=38> */
.L_x_29:
[----:B------:R-:W-:Y:S05]  /*0c70*/  BSYNC.RECONVERGENT B1 ;  /* 0x0000000000017941 */ /* 0x000fea0003800200 */
.L_x_28:
        /* <DEDUP_REMOVED lines=42> */
[----:B-1----:R-:W-:-:S07]  /*0f20*/  DMUL R4, R4, UR8 ;  /* 0x0000000804047c28 */ /* 0x002fce0008000000 */
[----:B----4-:R-:W1:Y:S01]  /*0f30*/  F2F.F64.F32 R20, R20 ;  /* 0x0000001400147310 */ /* 0x010e620000201800 */
[----:B--2---:R-:W-:-:S08]  /*0f40*/  DFMA R4, R4, R22, -R24 ;  /* 0x000000160404722b */ /* 0x004fd00000000818 */
        /* <DEDUP_REMOVED lines=12> */
.L_x_31:
[----:B------:R-:W-:Y:S05]  /*1010*/  BSYNC.RECONVERGENT B1 ;  /* 0x0000000000017941 */ /* 0x000fea0003800200 */
.L_x_30:
        /* <DEDUP_REMOVED lines=20> */
[----:B------:R0:W-:Y:S01]  /*1160*/  @!P0 STG.E desc[UR6][R8.64], RZ ;  /* 0x000000ff08008986 */ /* 0x0001e2000c101906 */
[----:B------:R-:W-:Y:S05]  /*1170*/  @!P0 EXIT ;  /* 0x000000000000894d */ /* 0x000fea0003800000 */
.L_x_25:
[----:B------:R-:W-:Y:S05]  /*1180*/  BSYNC.RECONVERGENT B0 ;  /* 0x0000000000007941 */ /* 0x000fea0003800200 */
.L_x_24:
[----:B0-----:R-:W-:Y:S01]  /*1190*/  MOV R9, 0x1 ;  /* 0x0000000100097802 */ /* 0x001fe20000000f00 */
[----:B------:R-:W-:-:S04]  /*11a0*/  IMAD.MOV.U32 R5, RZ, RZ, -0x3db80000 ;  /* 0xc2480000ff057424 */ /* 0x000fc800078e00ff */
[----:B------:R-:W-:Y:S04]  /*11b0*/  STG.E.U8 desc[UR6][R18.64], R9 ;  /* 0x0000000912007986 */ /* 0x000fe8000c101106 */
[----:B------:R-:W-:Y:S04]  /*11c0*/  STG.E desc[UR6][R16.64], R5 ;  /* 0x0000000510007986 */ /* 0x000fe8000c101906 */
[----:B------:R-:W2:Y:S02]  /*11d0*/  LDG.E R0, desc[UR6][R14.64] ;  /* 0x000000060e007981 */ /* 0x000ea4000c1e1900 */
[----:B--2---:R-:W-:-:S05]  /*11e0*/  FADD R3, R0, 100 ;  /* 0x42c8000000037421 */ /* 0x004fca0000000000 */
[----:B------:R-:W-:Y:S01]  /*11f0*/  STG.E desc[UR6][R14.64], R3 ;  /* 0x000000030e007986 */ /* 0x000fe2000c101906 */
[----:B------:R-:W-:Y:S05]  /*1200*/  EXIT ;  /* 0x000000000000794d */ /* 0x000fea0003800000 */
.L_x_21:
[----:B------:R-:W0:Y:S02]  /*1210*/  LDCU UR5, c[0x0][0x380] ;  /* 0x00007000ff0577ac */ /* 0x000e240008000800 */
[----:B0-----:R-:W-:-:S13]  /*1220*/  ISETP.GE.AND P0, PT, R20, UR5, PT ;  /* 0x0000000514007c0c */ /* 0x001fda000bf06270 */
[----:B------:R-:W-:Y:S05]  /*1230*/  @P0 EXIT ;  /* 0x000000000000094d */ /* 0x000fea0003800000 */
[----:B------:R-:W0:Y:S01]  /*1240*/  LDC.64 R8, c[0x0][0x3b0] ;  /* 0x0000ec00ff087b82 */ /* 0x000e220000000a00 */
[----:B------:R-:W1:Y:S07]  /*1250*/  LDCU.64 UR8, c[0x0][0x3a0] ;  /* 0x00007400ff0877ac */ /* 0x000e6e0008000a00 */
[----:B------:R-:W2:Y:S08]  /*1260*/  LDC.64 R16, c[0x0][0x388] ;  /* 0x0000e200ff107b82 */ /* 0x000eb00000000a00 */
[----:B------:R-:W3:Y:S01]  /*1270*/  LDC.64 R14, c[0x0][0x390] ;  /* 0x0000e400ff0e7b82 */ /* 0x000ee20000000a00 */
[----:B-1----:R-:W-:-:S04]  /*1280*/  IADD3 R12, P2, PT, R20, UR8, RZ ;  /* 0x00000008140c7c10 */ /* 0x002fc8000ff5e0ff */
[----:B------:R-:W-:-:S03]  /*1290*/  LEA.HI.X.SX32 R13, R20, UR9, 0x1, P2 ;  /* 0x00000009140d7c11 */ /* 0x000fc600090f0eff */
[----:B------:R-:W1:Y:S01]  /*12a0*/  LDC.64 R18, c[0x0][0x398] ;  /* 0x0000e600ff127b82 */ /* 0x000e620000000a00 */
[----:B0-----:R-:W-:Y:S02]  /*12b0*/  IABS R0, R9 ;  /* 0x0000000900007213 */ /* 0x001fe40000000000 */
[----:B------:R-:W-:Y:S01]  /*12c0*/  IABS R6, R8 ;  /* 0x0000000800067213 */ /* 0x000fe20000000000 */
[----:B------:R0:W-:Y:S01]  /*12d0*/  STG.E.U8 desc[UR6][R12.64], RZ ;  /* 0x000000ff0c007986 */ /* 0x0001e2000c101106 */
[----:B------:R-:W4:Y:S01]  /*12e0*/  I2F.RP R4, R0 ;  /* 0x0000000000047306 */ /* 0x000f220000209400 */
[----:B------:R-:W-:Y:S01]  /*12f0*/  ISETP.GE.AND P1, PT, R8, RZ, PT ;  /* 0x000000ff0800720c */ /* 0x000fe20003f26270 */
[----:B--2---:R-:W-:-:S05]  /*1300*/  IMAD.WIDE R16, R20, 0x4, R16 ;  /* 0x0000000414107825 */ /* 0x004fca00078e0210 */
[----:B------:R-:W2:Y:S01]  /*1310*/  LDG.E R8, desc[UR6][R16.64] ;  /* 0x0000000610087981 */ /* 0x000ea2000c1e1900 */
[----:B---3--:R-:W-:Y:S01]  /*1320*/  IMAD.WIDE R14, R20, 0x4, R14 ;  /* 0x00000004140e7825 */ /* 0x008fe200078e020e */
[----:B----4-:R-:W3:Y:S04]  /*1330*/  MUFU.RCP R4, R4 ;  /* 0x0000000400047308 */ /* 0x010ee80000001000 */
[----:B------:R-:W4:Y:S01]  /*1340*/  LDG.E R7, desc[UR6][R14.64] ;  /* 0x000000060e077981 */ /* 0x000f22000c1e1900 */
[----:B---3--:R-:W-:-:S04]  /*1350*/  VIADD R2, R4, 0xffffffe ;  /* 0x0ffffffe04027836 */ /* 0x008fc80000000000 */
[----:B------:R3:W5:Y:S02]  /*1360*/  F2I.FTZ.U32.TRUNC.NTZ R3, R2 ;  /* 0x0000000200037305 */ /* 0x000764000021f000 */
[----:B---3--:R-:W-:Y:S02]  /*1370*/  HFMA2 R2, -RZ, RZ, 0, 0 ;  /* 0x00000000ff027431 */ /* 0x008fe400000001ff */
[----:B-----5:R-:W-:-:S04]  /*1380*/  IMAD.MOV R5, RZ, RZ, -R3 ;  /* 0x000000ffff057224 */ /* 0x020fc800078e0a03 */
[----:B------:R-:W-:-:S04]  /*1390*/  IMAD R5, R5, R0, RZ ;  /* 0x0000000005057224 */ /* 0x000fc800078e02ff */
[----:B------:R-:W-:-:S04]  /*13a0*/  IMAD.HI.U32 R5, R3, R5, R2 ;  /* 0x0000000503057227 */ /* 0x000fc800078e0002 */
[----:B------:R-:W-:-:S04]  /*13b0*/  IMAD.MOV.U32 R3, RZ, RZ, R6 ;  /* 0x000000ffff037224 */ /* 0x000fc800078e0006 */
[----:B------:R-:W-:-:S04]  /*13c0*/  IMAD.HI.U32 R5, R5, R3, RZ ;  /* 0x0000000305057227 */ /* 0x000fc800078e00ff */
[----:B------:R-:W-:-:S04]  /*13d0*/  IMAD.MOV R5, RZ, RZ, -R5 ;  /* 0x000000ffff057224 */ /* 0x000fc800078e0a05 */
[C---:B------:R-:W-:Y:S02]  /*13e0*/  IMAD R5, R0.reuse, R5, R3 ;  /* 0x0000000500057224 */ /* 0x040fe400078e0203 */
[----:B------:R-:W3:Y:S03]  /*13f0*/  LDC.64 R2, c[0x0][0x3a8] ;  /* 0x0000ea00ff027b82 */ /* 0x000ee60000000a00 */
[----:B------:R-:W-:-:S13]  /*1400*/  ISETP.GT.U32.AND P0, PT, R0, R5, PT ;  /* 0x000000050000720c */ /* 0x000fda0003f04070 */
[----:B------:R-:W-:-:S05]  /*1410*/  @!P0 IMAD.IADD R5, R5, 0x1, -R0 ;  /* 0x0000000105058824 */ /* 0x000fca00078e0a00 */
[----:B------:R-:W-:-:S13]  /*1420*/  ISETP.GT.U32.AND P0, PT, R0, R5, PT ;  /* 0x000000050000720c */ /* 0x000fda0003f04070 */
[----:B------:R-:W-:Y:S02]  /*1430*/  @!P0 IADD3 R5, PT, PT, R5, -R0, RZ ;  /* 0x8000000005058210 */ /* 0x000fe40007ffe0ff */
[----:B------:R-:W-:-:S03]  /*1440*/  ISETP.NE.AND P0, PT, R9, RZ, PT ;  /* 0x000000ff0900720c */ /* 0x000fc60003f05270 */
[----:B------:R-:W-:-:S04]  /*1450*/  IMAD.MOV.U32 R0, RZ, RZ, R5 ;  /* 0x000000ffff007224 */ /* 0x000fc800078e0005 */
[----:B------:R-:W-:-:S06]  /*1460*/  @!P1 IMAD.MOV R0, RZ, RZ, -R0 ;  /* 0x000000ffff009224 */ /* 0x000fcc00078e0a00 */
[----:B------:R-:W-:-:S05]  /*1470*/  @!P0 LOP3.LUT R0, RZ, R9, RZ, 0x33, !PT ;  /* 0x00000009ff008212 */ /* 0x000fca00078e33ff */
[----:B------:R-:W-:-:S04]  /*1480*/  IMAD R5, R20, R9, R0 ;  /* 0x0000000914057224 */ /* 0x000fc800078e0200 */
[----:B-1----:R-:W-:-:S05]  /*1490*/  IMAD.WIDE R18, R5, 0x4, R18 ;  /* 0x0000000405127825 */ /* 0x002fca00078e0212 */
[----:B------:R-:W5:Y:S01]  /*14a0*/  LDG.E R9, desc[UR6][R18.64] ;  /* 0x0000000612097981 */ /* 0x000f62000c1e1900 */
[----:B---3--:R-:W-:-:S05]  /*14b0*/  IMAD.WIDE R20, R20, 0x4, R2 ;  /* 0x0000000414147825 */ /* 0x008fca00078e0202 */
[----:B------:R-:W3:Y:S01]  /*14c0*/  LDG.E R0, desc[UR6][R20.64] ;  /* 0x0000000614007981 */ /* 0x000ee2000c1e1900 */
[----:B------:R-:W1:Y:S01]  /*14d0*/  MUFU.RCP64H R27, 150 ;  /* 0x4062c000001b7908 */ /* 0x000e620000001800 */
[----:B------:R-:W-:Y:S01]  /*14e0*/  IMAD.MOV.U32 R2, RZ, RZ, 0x0 ;  /* 0x00000000ff027424 */ /* 0x000fe200078e00ff */
[----:B------:R-:W-:Y:S01]  /*14f0*/  MOV R3, 0x4062c000 ;  /* 0x4062c00000037802 */ /* 0x000fe20000000f00 */
        /* <DEDUP_REMOVED lines=12> */
[----:B----4-:R-:W-:Y:S08]  /*15c0*/  F2F.F64.F32 R4, R7 ;  /* 0x0000000700047310 */ /* 0x010ff00000201800 */
[----:B------:R-:W2:Y:S01]  /*15d0*/  F2F.F64.F32 R22, R6 ;  /* 0x0000000600167310 */ /* 0x000ea20000201800 */
[----:B-1----:R-:W-:-:S08]  /*15e0*/  DMUL R28, R24, UR8 ;  /* 0x00000008181c7c28 */ /* 0x002fd00008000000 */
[----:B--2---:R-:W-:Y:S01]  /*15f0*/  DFMA R4, R28, R22, -R4 ;  /* 0x000000161c04722b */ /* 0x004fe20000000804 */
        /* <DEDUP_REMOVED lines=8> */
[----:B------:R-:W-:-:S05]  /*1680*/  FFMA R2, RZ, 3.54296875, R33 ;  /* 0x4062c000ff027823 */ /* 0x000fca0000000021 */
[----:B------:R-:W-:-:S13]  /*1690*/  FSETP.GT.AND P0, PT, |R2|, 1.469367938527859385e-39, PT ;  /* 0x001000000200780b */ /* 0x000fda0003f04200 */
[----:B0-----:R-:W-:Y:S05]  /*16a0*/  @P0 BRA P1, `(.L_x_33) ;  /* 0x00000000000c0947 */ /* 0x001fea0000800000 */
[----:B------:R-:W-:Y:S01]  /*16b0*/  IMAD.MOV.U32 R23, RZ, RZ, 0x4062c000 ;  /* 0x4062c000ff177424 */ /* 0x000fe200078e00ff */
[----:B------:R-:W-:-:S07]  /*16c0*/  MOV R0, 0x16e0 ;  /* 0x000016e000007802 */ /* 0x000fce0000000f00 */
[----:B------:R-:W-:Y:S05]  /*16d0*/  CALL.REL.NOINC `($__internal_1_$__cuda_sm20_div_rn_f64_full) ;  /* 0x0000000c003c7944 */ /* 0x000fea0003c00000 */
.L_x_33:
[----:B------:R-:W-:Y:S05]  /*16e0*/  BSYNC.RECONVERGENT B0 ;  /* 0x0000000000007941 */ /* 0x000fea0003800200 */
.L_x_32:
[----:B------:R-:W0:Y:S08]  /*16f0*/  F2F.F32.F64 R32, R32 ;  /* 0x0000002000207310 */ /* 0x000e300000301000 */
[----:B------:R-:W-:Y:S08]  /*1700*/  F2F.F64.F32 R8, R8 ;  /* 0x0000000800087310 */ /* 0x000ff00000201800 */
[----:B0-----:R-:W0:Y:S02]  /*1710*/  F2F.F64.F32 R2, R32 ;  /* 0x0000002000027310 */ /* 0x001e240000201800 */
[----:B0-----:R-:W-:-:S10]  /*1720*/  DFMA R4, R2, 0.25, R8 ;  /* 0x3fd000000204782b */ /* 0x001fd40000000008 */
[----:B------:R-:W0:Y:S02]  /*1730*/  F2F.F32.F64 R5, R4 ;  /* 0x0000000400057310 */ /* 0x000e240000301000 */
[----:B0-----:R0:W-:Y:S04]  /*1740*/  STG.E desc[UR6][R16.64], R5 ;  /* 0x0000000510007986 */ /* 0x0011e8000c101906 */
[----:B------:R-:W2:Y:S01]  /*1750*/  LDG.E R9, desc[UR6][R14.64] ;  /* 0x000000060e097981 */ /* 0x000ea2000c1e1900 */
[----:B------:R-:W-:Y:S01]  /*1760*/  FFMA R10, R10, 5, -R7 ;  /* 0x40a000000a0a7823 */ /* 0x000fe20000000807 */
        /* <DEDUP_REMOVED lines=11> */
[----:B------:R-:W-:Y:S04]  /*1820*/  BSSY.RECONVERGENT B0, `(.L_x_34) ;  /* 0x00000b8000007945 */ /* 0x000fe80003800200 */
[----:B------:R-:W-:Y:S01]  /*1830*/  BSSY.RELIABLE B1, `(.L_x_35) ;  /* 0x00000af000017945 */ /* 0x000fe20003800100 */
[----:B--2---:R-:W-:-:S13]  /*1840*/  FSETP.GT.AND P0, PT, R8, 50, PT ;  /* 0x424800000800780b */ /* 0x004fda0003f04000 */
[----:B0-----:R-:W-:Y:S05]  /*1850*/  @P0 BRA `(.L_x_36) ;  /* 0x0000000800b00947 */ /* 0x001fea0003800000 */
[----:B------:R-:W2:Y:S04]  /*1860*/  LDG.E R6, desc[UR6][R18.64] ;  /* 0x0000000612067981 */ /* 0x000ea8000c1e1900 */
[----:B------:R-:W3:Y:S01]  /*1870*/  LDG.E R0, desc[UR6][R20.64] ;  /* 0x0000000614007981 */ /* 0x000ee2000c1e1900 */
[----:B------:R-:W0:Y:S01]  /*1880*/  MUFU.RCP64H R5, 150 ;  /* 0x4062c00000057908 */ /* 0x000e220000001800 */
[C---:B------:R-:W-:Y:S01]  /*1890*/  FADD R10, R8.reuse, 75 ;  /* 0x42960000080a7421 */ /* 0x040fe20000000000 */
[----:B------:R-:W-:Y:S01]  /*18a0*/  IMAD.MOV.U32 R2, RZ, RZ, 0x0 ;  /* 0x00000000ff027424 */ /* 0x000fe200078e00ff */
[----:B------:R-:W-:Y:S01]  /*18b0*/  MOV R3, 0x4062c000 ;  /* 0x4062c00000037802 */ /* 0x000fe20000000f00 */
[----:B------:R-:W-:Y:S02]  /*18c0*/  IMAD.MOV.U32 R4, RZ, RZ, 0x1 ;  /* 0x00000001ff047424 */ /* 0x000fe400078e00ff */
[----:B------:R-:W-:Y:S01]  /*18d0*/  FADD R26, R8, 45 ;  /* 0x42340000081a7421 */ /* 0x000fe20000000000 */
[----:B------:R-:W-:Y:S01]  /*18e0*/  UMOV UR8, 0x33333333 ;  /* 0x3333333300087882 */ /* 0x000fe20000000000 */
[----:B------:R-:W-:Y:S01]  /*18f0*/  UMOV UR9, 0x3ff33333 ;  /* 0x3ff3333300097882 */ /* 0x000fe20000000000 */
[----:B------:R-:W1:Y:S01]  /*1900*/  F2F.F64.F32 R22, R10 ;  /* 0x0000000a00167310 */ /* 0x000e620000201800 */
[----:B------:R-:W-:Y:S07]  /*1910*/  BSSY.RECONVERGENT B2, `(.L_x_37) ;  /* 0x0000018000027945 */ /* 0x000fee0003800200 */
[----:B------:R-:W-:Y:S01]  /*1920*/  F2F.F64.F32 R24, R7 ;  /* 0x0000000700187310 */ /* 0x000fe20000201800 */
[----:B0-----:R-:W-:-:S02]  /*1930*/  DFMA R30, R4, -R2, 1 ;  /* 0x3ff00000041e742b */ /* 0x001fc40000000802 */
[----:B-1----:R-:W-:-:S05]  /*1940*/  DMUL R28, R22, UR8 ;  /* 0x00000008161c7c28 */ /* 0x002fca0008000000 */
[----:B------:R-:W0:Y:S01]  /*1950*/  F2F.F64.F32 R26, R26 ;  /* 0x0000001a001a7310 */ /* 0x000e220000201800 */
[----:B------:R-:W-:-:S08]  /*1960*/  DFMA R30, R30, R30, R30 ;  /* 0x0000001e1e1e722b */ /* 0x000fd0000000001e */
[----:B------:R-:W-:Y:S02]  /*1970*/  DFMA R30, R4, R30, R4 ;  /* 0x0000001e041e722b */ /* 0x000fe40000000004 */
[----:B0-----:R-:W-:-:S06]  /*1980*/  DFMA R24, R28, R26, -R24 ;  /* 0x0000001a1c18722b */ /* 0x001fcc0000000818 */
[----:B------:R-:W-:-:S08]  /*1990*/  DFMA R2, R30, -R2, 1 ;  /* 0x3ff000001e02742b */ /* 0x000fd00000000802 */
[----:B------:R-:W-:Y:S01]  /*19a0*/  DFMA R30, R30, R2, R30 ;  /* 0x000000021e1e722b */ /* 0x000fe2000000001e */
[----:B--2---:R-:W0:Y:S08]  /*19b0*/  F2F.F64.F32 R22, R6 ;  /* 0x0000000600167310 */ /* 0x004e300000201800 */
[----:B---3--:R-:W1:Y:S01]  /*19c0*/  F2F.F64.F32 R4, R0 ;  /* 0x0000000000047310 */ /* 0x008e620000201800 */
[----:B0-----:R-:W-:-:S08]  /*19d0*/  DADD R22, R24, R22 ;  /* 0x0000000018167229 */ /* 0x001fd00000000016 */
[----:B-1----:R-:W-:-:S08]  /*19e0*/  DADD R26, R22, R4 ;  /* 0x00000000161a7229 */ /* 0x002fd00000000004 */
[----:B------:R-:W-:Y:S02]  /*19f0*/  DMUL R32, R30, R26 ;  /* 0x0000001a1e207228 */ /* 0x000fe40000000000 */
[----:B------:R-:W-:-:S06]  /*1a00*/  FSETP.GEU.AND P1, PT, |R27|, 6.5827683646048100446e-37, PT ;  /* 0x036000001b00780b */ /* 0x000fcc0003f2e200 */
[----:B------:R-:W-:-:S08]  /*1a10*/  DFMA R2, R32, -150, R26 ;  /* 0xc062c0002002782b */ /* 0x000fd0000000001a */
[----:B------:R-:W-:-:S10]  /*1a20*/  DFMA R32, R30, R2, R32 ;  /* 0x000000021e20722b */ /* 0x000fd40000000020 */
[----:B------:R-:W-:-:S05]  /*1a30*/  FFMA R2, RZ, 3.54296875, R33 ;  /* 0x4062c000ff027823 */ /* 0x000fca0000000021 */
[----:B------:R-:W-:-:S13]  /*1a40*/  FSETP.GT.AND P0, PT, |R2|, 1.469367938527859385e-39, PT ;  /* 0x001000000200780b */ /* 0x000fda0003f04200 */
[----:B------:R-:W-:Y:S05]  /*1a50*/  @P0 BRA P1, `(.L_x_38) ;  /* 0x00000000000c0947 */ /* 0x000fea0000800000 */
[----:B------:R-:W-:Y:S01]  /*1a60*/  IMAD.MOV.U32 R23, RZ, RZ, 0x4062c000 ;  /* 0x4062c000ff177424 */ /* 0x000fe200078e00ff */
[----:B------:R-:W-:-:S07]  /*1a70*/  MOV R0, 0x1a90 ;  /* 0x00001a9000007802 */ /* 0x000fce0000000f00 */
[----:B------:R-:W-:Y:S05]  /*1a80*/  CALL.REL.NOINC `($__internal_1_$__cuda_sm20_div_rn_f64_full) ;  /* 0x0000000800507944 */ /* 0x000fea0003c00000 */
.L_x_38:
[----:B------:R-:W-:Y:S05]  /*1a90*/  BSYNC.RECONVERGENT B2 ;  /* 0x0000000000027941 */ /* 0x000fea0003800200 */
.L_x_37:
        /* <DEDUP_REMOVED lines=56> */
.L_x_40:
[----:B------:R-:W-:Y:S05]  /*1e20*/  BSYNC.RECONVERGENT B2 ;  /* 0x0000000000027941 */ /* 0x000fea0003800200 */
.L_x_39:
        /* <DEDUP_REMOVED lines=22> */
[----:B------:R2:W3:Y:S01]  /*1f90*/  LDG.E R6, desc[UR6][R20.64] ;  /* 0x0000000614067981 */ /* 0x0004e2000c1e1900 */
        /* <DEDUP_REMOVED lines=33> */
.L_x_42:
[----:B------:R-:W-:Y:S05]  /*21b0*/  BSYNC.RECONVERGENT B2 ;  /* 0x0000000000027941 */ /* 0x000fea0003800200 */
.L_x_41:
        /* <DEDUP_REMOVED lines=20> */
[----:B------:R-:W-:Y:S05]  /*2300*/  @!P0 BREAK.RELIABLE B1 ;  /* 0x0000000000018942 */ /* 0x000fea0003800100 */
[----:B0-----:R-:W-:Y:S05]  /*2310*/  @!P0 BRA `(.L_x_43) ;  /* 0x0000000000208947 */ /* 0x001fea0003800000 */
.L_x_36:
[----:B------:R-:W-:Y:S05]  /*2320*/  BSYNC.RELIABLE B1 ;  /* 0x0000000000017941 */ /* 0x000fea0003800100 */
.L_x_35:
[----:B------:R-:W-:Y:S01]  /*2330*/  IMAD.MOV.U32 R6, RZ, RZ, 0x1 ;  /* 0x00000001ff067424 */ /* 0x000fe200078e00ff */
[----:B------:R-:W-:-:S04]  /*2340*/  MOV R5, 0xc2600000 ;  /* 0xc260000000057802 */ /* 0x000fc80000000f00 */
[----:B------:R0:W-:Y:S04]  /*2350*/  STG.E.U8 desc[UR6][R12.64], R6 ;  /* 0x000000060c007986 */ /* 0x0001e8000c101106 */
[----:B------:R0:W-:Y:S04]  /*2360*/  STG.E desc[UR6][R16.64], R5 ;  /* 0x0000000510007986 */ /* 0x0001e8000c101906 */
[----:B------:R-:W2:Y:S02]  /*2370*/  LDG.E R0, desc[UR6][R14.64] ;  /* 0x000000060e007981 */ /* 0x000ea4000c1e1900 */
[----:B--2---:R-:W-:-:S05]  /*2380*/  FADD R3, R0, 130 ;  /* 0x4302000000037421 */ /* 0x004fca0000000000 */
[----:B------:R0:W-:Y:S02]  /*2390*/  STG.E desc[UR6][R14.64], R3 ;  /* 0x000000030e007986 */ /* 0x0001e4000c101906 */
.L_x_43:
[----:B------:R-:W-:Y:S05]  /*23a0*/  BSYNC.RECONVERGENT B0 ;  /* 0x0000000000007941 */ /* 0x000fea0003800200 */
.L_x_34:
[----:B------:R-:W-:Y:S01]  /*23b0*/  STG.E desc[UR6][R18.64], RZ ;  /* 0x000000ff12007986 */ /* 0x000fe2000c101906 */
[----:B------:R-:W-:Y:S05]  /*23c0*/  EXIT ;  /* 0x000000000000794d */ /* 0x000fea0003800000 */
        .weak           $__internal_1_$__cuda_sm20_div_rn_f64_full
        .type           $__internal_1_$__cuda_sm20_div_rn_f64_full,@function
        .size           $__internal_1_$__cuda_sm20_div_rn_f64_full,(.L_x_94 - $__internal_1_$__cuda_sm20_div_rn_f64_full)
$__internal_1_$__cuda_sm20_div_rn_f64_full:
[C---:B------:R-:W-:Y:S01]  /*23d0*/  FSETP.GEU.AND P0, PT, |R23|.reuse, 1.469367938527859385e-39, PT ;  /* 0x001000001700780b */ /* 0x040fe20003f0e200 */
[----:B------:R-:W-:Y:S01]  /*23e0*/  IMAD.U32 R22, RZ, RZ, UR4 ;  /* 0x00000004ff167e24 */ /* 0x000fe2000f8e00ff */
[----:B------:R-:W-:Y:S01]  /*23f0*/  LOP3.LUT R2, R23, 0x800fffff, RZ, 0xc0, !PT ;  /* 0x800fffff17027812 */ /* 0x000fe200078ec0ff */
[----:B------:R-:W-:Y:S01]  /*2400*/  IMAD.U32 R24, RZ, RZ, UR4 ;  /* 0x00000004ff187e24 */ /* 0x000fe2000f8e00ff */
[C---:B------:R-:W-:Y:S01]  /*2410*/  FSETP.GEU.AND P2, PT, |R27|.reuse, 1.469367938527859385e-39, PT ;  /* 0x001000001b00780b */ /* 0x040fe20003f4e200 */
[----:B------:R-:W-:Y:S01]  /*2420*/  IMAD.MOV.U32 R32, RZ, RZ, 0x1 ;  /* 0x00000001ff207424 */ /* 0x000fe200078e00ff */
[----:B------:R-:W-:Y:S01]  /*2430*/  LOP3.LUT R25, R2, 0x3ff00000, RZ, 0xfc, !PT ;  /* 0x3ff0000002197812 */ /* 0x000fe200078efcff */
[----:B------:R-:W-:Y:S01]  /*2440*/  BSSY.RECONVERGENT B3, `(.L_x_44) ;  /* 0x0000051000037945 */ /* 0x000fe20003800200 */
[----:B------:R-:W-:Y:S02]  /*2450*/  LOP3.LUT R2, R27, 0x7ff00000, RZ, 0xc0, !PT ;  /* 0x7ff000001b027812 */ /* 0x000fe400078ec0ff */
[----:B------:R-:W-:-:S03]  /*2460*/  LOP3.LUT R5, R23, 0x7ff00000, RZ, 0xc0, !PT ;  /* 0x7ff0000017057812 */ /* 0x000fc600078ec0ff */
[----:B------:R-:W-:Y:S01]  /*2470*/  @!P0 DMUL R24, R22, 8.98846567431157953865e+307 ;  /* 0x7fe0000016188828 */ /* 0x000fe20000000000 */
[----:B------:R-:W-:-:S03]  /*2480*/  ISETP.GE.U32.AND P1, PT, R2, R5, PT ;  /* 0x000000050200720c */ /* 0x000fc60003f26070 */
[----:B------:R-:W-:Y:S01]  /*2490*/  @!P2 LOP3.LUT R3, R23, 0x7ff00000, RZ, 0xc0, !PT ;  /* 0x7ff000001703a812 */ /* 0x000fe200078ec0ff */
[----:B------:R-:W-:Y:S01]  /*24a0*/  @!P2 IMAD.MOV.U32 R34, RZ, RZ, RZ ;  /* 0x000000ffff22a224 */ /* 0x000fe200078e00ff */
[----:B------:R-:W0:Y:S02]  /*24b0*/  MUFU.RCP64H R33, R25 ;  /* 0x0000001900217308 */ /* 0x000e240000001800 */
[----:B------:R-:W-:Y:S02]  /*24c0*/  @!P2 ISETP.GE.U32.AND P3, PT, R2, R3, PT ;  /* 0x000000030200a20c */ /* 0x000fe40003f66070 */
[----:B------:R-:W-:Y:S02]  /*24d0*/  MOV R3, 0x1ca00000 ;  /* 0x1ca0000000037802 */ /* 0x000fe40000000f00 */
[----:B------:R-:W-:Y:S02]  /*24e0*/  @!P0 LOP3.LUT R5, R25, 0x7ff00000, RZ, 0xc0, !PT ;  /* 0x7ff0000019058812 */ /* 0x000fe400078ec0ff */
[----:B------:R-:W-:-:S04]  /*24f0*/  @!P2 SEL R11, R3, 0x63400000, !P3 ;  /* 0x63400000030ba807 */ /* 0x000fc80005800000 */
[----:B------:R-:W-:-:S04]  /*2500*/  @!P2 LOP3.LUT R4, R11, 0x80000000, R27, 0xf8, !PT ;  /* 0x800000000b04a812 */ /* 0x000fc800078ef81b */
[----:B------:R-:W-:Y:S01]  /*2510*/  @!P2 LOP3.LUT R35, R4, 0x100000, RZ, 0xfc, !PT ;  /* 0x001000000423a812 */ /* 0x000fe200078efcff */
[----:B0-----:R-:W-:Y:S01]  /*2520*/  DFMA R28, R32, -R24, 1 ;  /* 0x3ff00000201c742b */ /* 0x001fe20000000818 */
[----:B------:R-:W-:-:S07]  /*2530*/  IMAD.MOV.U32 R4, RZ, RZ, R2 ;  /* 0x000000ffff047224 */ /* 0x000fce00078e0002 */
[----:B------:R-:W-:-:S08]  /*2540*/  DFMA R28, R28, R28, R28 ;  /* 0x0000001c1c1c722b */ /* 0x000fd0000000001c */
[----:B------:R-:W-:Y:S01]  /*2550*/  DFMA R32, R32, R28, R32 ;  /* 0x0000001c2020722b */ /* 0x000fe20000000020 */
[----:B------:R-:W-:Y:S01]  /*2560*/  SEL R29, R3, 0x63400000, !P1 ;  /* 0x63400000031d7807 */ /* 0x000fe20004800000 */
[----:B------:R-:W-:-:S03]  /*2570*/  IMAD.MOV.U32 R28, RZ, RZ, R26 ;  /* 0x000000ffff1c7224 */ /* 0x000fc600078e001a */
[----:B------:R-:W-:-:S03]  /*2580*/  LOP3.LUT R29, R29, 0x800fffff, R27, 0xf8, !PT ;  /* 0x800fffff1d1d7812 */ /* 0x000fc600078ef81b */
[----:B------:R-:W-:-:S03]  /*2590*/  DFMA R30, R32, -R24, 1 ;  /* 0x3ff00000201e742b */ /* 0x000fc60000000818 */
[----:B------:R-:W-:-:S05]  /*25a0*/  @!P2 DFMA R28, R28, 2, -R34 ;  /* 0x400000001c1ca82b */ /* 0x000fca0000000822 */
[----:B------:R-:W-:-:S05]  /*25b0*/  DFMA R32, R32, R30, R32 ;  /* 0x0000001e2020722b */ /* 0x000fca0000000020 */
[----:B------:R-:W-:-:S03]  /*25c0*/  @!P2 LOP3.LUT R4, R29, 0x7ff00000, RZ, 0xc0, !PT ;  /* 0x7ff000001d04a812 */ /* 0x000fc600078ec0ff */
[----:B------:R-:W-:Y:S01]  /*25d0*/  DMUL R30, R32, R28 ;  /* 0x0000001c201e7228 */ /* 0x000fe20000000000 */
[----:B------:R-:W-:-:S04]  /*25e0*/  IADD3 R6, PT, PT, R4, -0x1, RZ ;  /* 0xffffffff04067810 */ /* 0x000fc80007ffe0ff */
[----:B------:R-:W-:Y:S01]  /*25f0*/  ISETP.GT.U32.AND P0, PT, R6, 0x7feffffe, PT ;  /* 0x7feffffe0600780c */ /* 0x000fe20003f04070 */
[----:B------:R-:W-:Y:S02]  /*2600*/  VIADD R6, R5, 0xffffffff ;  /* 0xffffffff05067836 */ /* 0x000fe40000000000 */
[----:B------:R-:W-:-:S03]  /*2610*/  DFMA R34, R30, -R24, R28 ;  /* 0x800000181e22722b */ /* 0x000fc6000000001c */
[----:B------:R-:W-:-:S05]  /*2620*/  ISETP.GT.U32.OR P0, PT, R6, 0x7feffffe, P0 ;  /* 0x7feffffe0600780c */ /* 0x000fca0000704470 */
[----:B------:R-:W-:-:S08]  /*2630*/  DFMA R30, R32, R34, R30 ;  /* 0x00000022201e722b */ /* 0x000fd0000000001e */
[----:B------:R-:W-:Y:S05]  /*2640*/  @P0 BRA `(.L_x_45) ;  /* 0x00000000006c0947 */ /* 0x000fea0003800000 */
[----:B------:R-:W-:-:S04]  /*2650*/  LOP3.LUT R5, R23, 0x7ff00000, RZ, 0xc0, !PT ;  /* 0x7ff0000017057812 */ /* 0x000fc800078ec0ff */
[CC--:B------:R-:W-:Y:S02]  /*2660*/  VIADDMNMX R4, R2.reuse, -R5.reuse, 0xb9600000, !PT ;  /* 0xb960000002047446 */ /* 0x0c0fe40007800905 */
[----:B------:R-:W-:Y:S02]  /*2670*/  ISETP.GE.U32.AND P0, PT, R2, R5, PT ;  /* 0x000000050200720c */ /* 0x000fe40003f06070 */
[----:B------:R-:W-:Y:S02]  /*2680*/  VIMNMX R4, PT, PT, R4, 0x46a00000, PT ;  /* 0x46a0000004047848 */ /* 0x000fe40003fe0100 */
[----:B------:R-:W-:-:S05]  /*2690*/  SEL R3, R3, 0x63400000, !P0 ;  /* 0x6340000003037807 */ /* 0x000fca0004000000 */
[----:B------:R-:W-:Y:S02]  /*26a0*/  IMAD.IADD R3, R4, 0x1, -R3 ;  /* 0x0000000104037824 */ /* 0x000fe400078e0a03 */
[----:B------:R-:W-:-:S03]  /*26b0*/  IMAD.MOV.U32 R4, RZ, RZ, RZ ;  /* 0x000000ffff047224 */ /* 0x000fc600078e00ff */
[----:B------:R-:W-:-:S06]  /*26c0*/  IADD3 R5, PT, PT, R3, 0x7fe00000, RZ ;  /* 0x7fe0000003057810 */ /* 0x000fcc0007ffe0ff */
[----:B------:R-:W-:-:S10]  /*26d0*/  DMUL R32, R30, R4 ;  /* 0x000000041e207228 */ /* 0x000fd40000000000 */
[----:B------:R-:W-:-:S13]  /*26e0*/  FSETP.GTU.AND P0, PT, |R33|, 1.469367938527859385e-39, PT ;  /* 0x001000002100780b */ /* 0x000fda0003f0c200 */
[----:B------:R-:W-:Y:S05]  /*26f0*/  @P0 BRA `(.L_x_46) ;  /* 0x0000000000940947 */ /* 0x000fea0003800000 */
[----:B------:R-:W-:-:S06]  /*2700*/  DFMA R24, R30, -R24, R28 ;  /* 0x800000181e18722b */ /* 0x000fcc000000001c */
[----:B------:R-:W-:-:S04]  /*2710*/  IMAD.MOV.U32 R24, RZ, RZ, RZ ;  /* 0x000000ffff187224 */ /* 0x000fc800078e00ff */
[C---:B------:R-:W-:Y:S02]  /*2720*/  FSETP.NEU.AND P0, PT, R25.reuse, RZ, PT ;  /* 0x000000ff1900720b */ /* 0x040fe40003f0d000 */
[----:B------:R-:W-:-:S04]  /*2730*/  LOP3.LUT R22, R25, 0x80000000, R23, 0x48, !PT ;  /* 0x8000000019167812 */ /* 0x000fc800078e4817 */
[----:B------:R-:W-:-:S07]  /*2740*/  LOP3.LUT R25, R22, R5, RZ, 0xfc, !PT ;  /* 0x0000000516197212 */ /* 0x000fce00078efcff */
[----:B------:R-:W-:Y:S05]  /*2750*/  @!P0 BRA `(.L_x_46) ;  /* 0x00000000007c8947 */ /* 0x000fea0003800000 */
[C---:B------:R-:W-:Y:S01]  /*2760*/  IADD3 R5, PT, PT, -R3.reuse, RZ, RZ ;  /* 0x000000ff03057210 */ /* 0x040fe20007ffe1ff */
[----:B------:R-:W-:Y:S01]  /*2770*/  IMAD.MOV.U32 R4, RZ, RZ, RZ ;  /* 0x000000ffff047224 */ /* 0x000fe200078e00ff */
[----:B------:R-:W-:-:S05]  /*2780*/  IADD3 R3, PT, PT, -R3, -0x43300000, RZ ;  /* 0xbcd0000003037810 */ /* 0x000fca0007ffe1ff */
[----:B------:R-:W-:Y:S02]  /*2790*/  DFMA R4, R32, -R4, R30 ;  /* 0x800000042004722b */ /* 0x000fe4000000001e */
[----:B------:R-:W-:-:S08]  /*27a0*/  DMUL.RP R30, R30, R24 ;  /* 0x000000181e1e7228 */ /* 0x000fd00000008000 */
[----:B------:R-:W-:Y:S02]  /*27b0*/  FSETP.NEU.AND P0, PT, |R5|, R3, PT ;  /* 0x000000030500720b */ /* 0x000fe40003f0d200 */
[----:B------:R-:W-:Y:S02]  /*27c0*/  LOP3.LUT R3, R31, R22, RZ, 0x3c, !PT ;  /* 0x000000161f037212 */ /* 0x000fe400078e3cff */
[----:B------:R-:W-:Y:S02]  /*27d0*/  FSEL R32, R30, R32, !P0 ;  /* 0x000000201e207208 */ /* 0x000fe40004000000 */
[----:B------:R-:W-:Y:S01]  /*27e0*/  FSEL R33, R3, R33, !P0 ;  /* 0x0000002103217208 */ /* 0x000fe20004000000 */
[----:B------:R-:W-:Y:S06]  /*27f0*/  BRA `(.L_x_46) ;  /* 0x0000000000547947 */ /* 0x000fec0003800000 */
.L_x_45:
[----:B------:R-:W-:-:S14]  /*2800*/  DSETP.NAN.AND P0, PT, R26, R26, PT ;  /* 0x0000001a1a00722a */ /* 0x000fdc0003f08000 */
[----:B------:R-:W-:Y:S05]  /*2810*/  @P0 BRA `(.L_x_47) ;  /* 0x0000000000440947 */ /* 0x000fea0003800000 */
[----:B------:R-:W-:-:S14]  /*2820*/  DSETP.NAN.AND P0, PT, R22, R22, PT ;  /* 0x000000161600722a */ /* 0x000fdc0003f08000 */
[----:B------:R-:W-:Y:S05]  /*2830*/  @P0 BRA `(.L_x_48) ;  /* 0x0000000000300947 */ /* 0x000fea0003800000 */
[----:B------:R-:W-:Y:S01]  /*2840*/  ISETP.NE.AND P0, PT, R4, R5, PT ;  /* 0x000000050400720c */ /* 0x000fe20003f05270 */
[----:B------:R-:W-:Y:S01]  /*2850*/  IMAD.MOV.U32 R32, RZ, RZ, 0x0 ;  /* 0x00000000ff207424 */ /* 0x000fe200078e00ff */
[----:B------:R-:W-:-:S11]  /*2860*/  MOV R33, 0xfff80000 ;  /* 0xfff8000000217802 */ /* 0x000fd60000000f00 */
[----:B------:R-:W-:Y:S05]  /*2870*/  @!P0 BRA `(.L_x_46) ;  /* 0x0000000000348947 */ /* 0x000fea0003800000 */
[----:B------:R-:W-:Y:S02]  /*2880*/  ISETP.NE.AND P0, PT, R4, 0x7ff00000, PT ;  /* 0x7ff000000400780c */ /* 0x000fe40003f05270 */
[----:B------:R-:W-:Y:S02]  /*2890*/  LOP3.LUT R33, R27, 0x80000000, R23, 0x48, !PT ;  /* 0x800000001b217812 */ /* 0x000fe400078e4817 */
[----:B------:R-:W-:-:S13]  /*28a0*/  ISETP.EQ.OR P0, PT, R5, RZ, !P0 ;  /* 0x000000ff0500720c */ /* 0x000fda0004702670 */
[----:B------:R-:W-:Y:S01]  /*28b0*/  @P0 LOP3.LUT R2, R33, 0x7ff00000, RZ, 0xfc, !PT ;  /* 0x7ff0000021020812 */ /* 0x000fe200078efcff */
[----:B------:R-:W-:Y:S02]  /*28c0*/  @!P0 IMAD.MOV.U32 R32, RZ, RZ, RZ ;  /* 0x000000ffff208224 */ /* 0x000fe400078e00ff */
[----:B------:R-:W-:Y:S01]  /*28d0*/  @P0 IMAD.MOV.U32 R32, RZ, RZ, RZ ;  /* 0x000000ffff200224 */ /* 0x000fe200078e00ff */
[----:B------:R-:W-:Y:S01]  /*28e0*/  @P0 MOV R33, R2 ;  /* 0x0000000200210202 */ /* 0x000fe20000000f00 */
[----:B------:R-:W-:Y:S06]  /*28f0*/  BRA `(.L_x_46) ;  /* 0x0000000000147947 */ /* 0x000fec0003800000 */
.L_x_48:
[----:B------:R-:W-:Y:S01]  /*2900*/  LOP3.LUT R33, R23, 0x80000, RZ, 0xfc, !PT ;  /* 0x0008000017217812 */ /* 0x000fe200078efcff */
[----:B------:R-:W-:Y:S01]  /*2910*/  IMAD.MOV.U32 R32, RZ, RZ, R22 ;  /* 0x000000ffff207224 */ /* 0x000fe200078e0016 */
[----:B------:R-:W-:Y:S06]  /*2920*/  BRA `(.L_x_46) ;  /* 0x0000000000087947 */ /* 0x000fec0003800000 */
.L_x_47:
[----:B------:R-:W-:Y:S01]  /*2930*/  LOP3.LUT R33, R27, 0x80000, RZ, 0xfc, !PT ;  /* 0x000800001b217812 */ /* 0x000fe200078efcff */
[----:B------:R-:W-:-:S07]  /*2940*/  IMAD.MOV.U32 R32, RZ, RZ, R26 ;  /* 0x000000ffff207224 */ /* 0x000fce00078e001a */
.L_x_46:
[----:B------:R-:W-:Y:S05]  /*2950*/  BSYNC.RECONVERGENT B3 ;  /* 0x0000000000037941 */ /* 0x000fea0003800200 */
.L_x_44:
[----:B------:R-:W-:Y:S01]  /*2960*/  MOV R2, R0 ;  /* 0x0000000000027202 */ /* 0x000fe20000000f00 */
[----:B------:R-:W-:-:S04]  /*2970*/  IMAD.MOV.U32 R3, RZ, RZ, 0x0 ;  /* 0x00000000ff037424 */ /* 0x000fc800078e00ff */
[----:B------:R-:W-:Y:S05]  /*2980*/  RET.REL.NODEC R2 `(_Z21NeuronTimestepNoWriteiiPfS_S_PbS_ii) ;  /* 0xffffffd4029c7950 */ /* 0x000fea0003c3ffff */
.L_x_49:
        /* <DEDUP_REMOVED lines=15> */
.L_x_94:


//--------------------- .text._Z19NeuronTimestepWriteiiPfS_S_PbS_iiS_S_f --------------------------
	.section	.text._Z19NeuronTimestepWriteiiPfS_S_PbS_iiS_S_f,"ax",@progbits
	.align	128
        .global         _Z19NeuronTimestepWriteiiPfS_S_PbS_iiS_S_f
        .type           _Z19NeuronTimestepWriteiiPfS_S_PbS_iiS_S_f,@function
        .size           _Z19NeuronTimestepWriteiiPfS_S_PbS_iiS_S_f,(.L_x_96 - _Z19NeuronTimestepWriteiiPfS_S_PbS_iiS_S_f)
        .other          _Z19NeuronTimestepWriteiiPfS_S_PbS_iiS_S_f,@"STO_CUDA_ENTRY STV_DEFAULT"
_Z19NeuronTimestepWriteiiPfS_S_PbS_iiS_S_f:
.text._Z19NeuronTimestepWriteiiPfS_S_PbS_iiS_S_f:
        /* <DEDUP_REMOVED lines=12> */
[----:B------:R-:W2:Y:S01]  /*00c0*/  LDC.64 R8, c[0x0][0x398] ;  /* 0x0000e600ff087b82 */ /* 0x000ea20000000a00 */
[----:B0-----:R-:W-:Y:S02]  /*00d0*/  IABS R5, R11 ;  /* 0x0000000b00057213 */ /* 0x001fe40000000000 */
[----:B------:R-:W-:-:S02]  /*00e0*/  ISETP.GE.AND P2, PT, R10, RZ, PT ;  /* 0x000000ff0a00720c */ /* 0x000fc40003f46270 */
[----:B------:R-:W0:Y:S08]  /*00f0*/  I2F.RP R0, R5 ;  /* 0x0000000500007306 */ /* 0x000e300000209400 */
[----:B0-----:R-:W0:Y:S02]  /*0100*/  MUFU.RCP R0, R0 ;  /* 0x0000000000007308 */ /* 0x001e240000001000 */
[----:B0-----:R-:W-:-:S06]  /*0110*/  VIADD R2, R0, 0xffffffe ;  /* 0x0ffffffe00027836 */ /* 0x001fcc0000000000 */
[----:B------:R0:W3:Y:S02]  /*0120*/  F2I.FTZ.U32.TRUNC.NTZ R3, R2 ;  /* 0x0000000200037305 */ /* 0x0000e4000021f000 */
[----:B0-----:R-:W-:Y:S02]  /*0130*/  IMAD.MOV.U32 R2, RZ, RZ, RZ ;  /* 0x000000ffff027224 */ /* 0x001fe400078e00ff */
[----:B---3--:R-:W-:-:S04]  /*0140*/  IMAD.MOV R4, RZ, RZ, -R3 ;  /* 0x000000ffff047224 */ /* 0x008fc800078e0a03 */
[----:B------:R-:W-:Y:S01]  /*0150*/  IMAD R7, R4, R5, RZ ;  /* 0x0000000504077224 */ /* 0x000fe200078e02ff */
[----:B------:R-:W-:-:S03]  /*0160*/  IABS R4, R10 ;  /* 0x0000000a00047213 */ /* 0x000fc60000000000 */
[----:B------:R-:W-:-:S06]  /*0170*/  IMAD.HI.U32 R3, R3, R7, R2 ;  /* 0x0000000703037227 */ /* 0x000fcc00078e0002 */
[----:B------:R-:W-:-:S04]  /*0180*/  IMAD.HI.U32 R3, R3, R4, RZ ;  /* 0x0000000403037227 */ /* 0x000fc800078e00ff */
[----:B------:R-:W-:-:S04]  /*0190*/  IMAD.MOV R3, RZ, RZ, -R3 ;  /* 0x000000ffff037224 */ /* 0x000fc800078e0a03 */
[----:B------:R-:W-:-:S05]  /*01a0*/  IMAD R0, R5, R3, R4 ;  /* 0x0000000305007224 */ /* 0x000fca00078e0204 */
[----:B------:R-:W-:-:S13]  /*01b0*/  ISETP.GT.U32.AND P0, PT, R5, R0, PT ;  /* 0x000000000500720c */ /* 0x000fda0003f04070 */
[----:B------:R-:W-:Y:S02]  /*01c0*/  @!P0 IADD3 R0, PT, PT, R0, -R5, RZ ;  /* 0x8000000500008210 */ /* 0x000fe40007ffe0ff */
[----:B------:R-:W-:Y:S02]  /*01d0*/  ISETP.NE.AND P0, PT, R11, RZ, PT ;  /* 0x000000ff0b00720c */ /* 0x000fe40003f05270 */
[----:B------:R-:W-:-:S13]  /*01e0*/  ISETP.GT.U32.AND P1, PT, R5, R0, PT ;  /* 0x000000000500720c */ /* 0x000fda0003f24070 */
[----:B------:R-:W-:Y:S02]  /*01f0*/  @!P1 IMAD.IADD R0, R0, 0x1, -R5 ;  /* 0x0000000100009824 */ /* 0x000fe400078e0a05 */
[----:B------:R-:W0:Y:S02]  /*0200*/  LDC R5, c[0x0][0x3c8] ;  /* 0x0000f200ff057b82 */ /* 0x000e240000000800 */
[----:B------:R-:W-:Y:S01]  /*0210*/  @!P2 IMAD.MOV R0, RZ, RZ, -R0 ;  /* 0x000000ffff00a224 */ /* 0x000fe200078e0a00 */
[----:B------:R-:W-:Y:S02]  /*0220*/  @!P0 LOP3.LUT R0, RZ, R11, RZ, 0x33, !PT ;  /* 0x0000000bff008212 */ /* 0x000fe400078e33ff */
[----:B-1----:R-:W-:-:S03]  /*0230*/  IADD3 R30, P0, PT, R32, UR8, RZ ;  /* 0x00000008201e7c10 */ /* 0x002fc6000ff1e0ff */
[C---:B------:R-:W-:Y:S01]  /*0240*/  IMAD R3, R32.reuse, R11, R0 ;  /* 0x0000000b20037224 */ /* 0x040fe200078e0200 */
[----:B------:R-:W-:-:S03]  /*0250*/  LEA.HI.X.SX32 R31, R32, UR9, 0x1, P0 ;  /* 0x00000009201f7c11 */ /* 0x000fc600080f0eff */
[----:B--2---:R-:W-:Y:S02]  /*0260*/  IMAD.WIDE R8, R3, 0x4, R8 ;  /* 0x0000000403087825 */ /* 0x004fe400078e0208 */
[----:B------:R1:W-:Y:S04]  /*0270*/  STG.E.U8 desc[UR6][R30.64], RZ ;  /* 0x000000ff1e007986 */ /* 0x0003e8000c101106 */
[----:B------:R-:W2:Y:S01]  /*0280*/  LDG.E R0, desc[UR6][R8.64] ;  /* 0x0000000608007981 */ /* 0x000ea2000c1e1900 */
[----:B------:R-:W-:Y:S01]  /*0290*/  BSSY.RECONVERGENT B0, `(.L_x_51) ;  /* 0x000000c000007945 */ /* 0x000fe20003800200 */
[----:B0-----:R-:W0:Y:S02]  /*02a0*/  MUFU.RCP R2, R5 ;  /* 0x0000000500027308 */ /* 0x001e240000001000 */
[----:B0-----:R-:W-:-:S04]  /*02b0*/  FFMA R3, R2, -R5, 1 ;  /* 0x3f80000002037423 */ /* 0x001fc80000000805 */
[----:B------:R-:W-:Y:S02]  /*02c0*/  FFMA R3, R2, R3, R2 ;  /* 0x0000000302037223 */ /* 0x000fe40000000002 */
[----:B--2---:R-:W0:Y:S02]  /*02d0*/  FCHK P0, R0, R5 ;  /* 0x0000000500007302 */ /* 0x004e240000000000 */
[----:B------:R-:W-:-:S04]  /*02e0*/  FFMA R2, R0, R3, RZ ;  /* 0x0000000300027223 */ /* 0x000fc800000000ff */
[----:B------:R-:W-:-:S04]  /*02f0*/  FFMA R4, R2, -R5, R0 ;  /* 0x8000000502047223 */ /* 0x000fc80000000000 */
[----:B------:R-:W-:Y:S01]  /*0300*/  FFMA R7, R3, R4, R2 ;  /* 0x0000000403077223 */ /* 0x000fe20000000002 */
[----:B01----:R-:W-:Y:S06]  /*0310*/  @!P0 BRA `(.L_x_52) ;  /* 0x00000000000c8947 */ /* 0x003fec0003800000 */
[----:B------:R-:W-:-:S07]  /*0320*/  MOV R2, 0x340 ;  /* 0x0000034000027802 */ /* 0x000fce0000000f00 */
[----:B------:R-:W-:Y:S05]  /*0330*/  CALL.REL.NOINC `($__internal_3_$__cuda_sm3x_div_rn_noftz_f32_slowpath) ;  /* 0x0000002800287944 */ /* 0x000fea0003c00000 */
[----:B------:R-:W-:-:S07]  /*0340*/  IMAD.MOV.U32 R7, RZ, RZ, R4 ;  /* 0x000000ffff077224 */ /* 0x000fce00078e0004 */
.L_x_52:
[----:B------:R-:W-:Y:S05]  /*0350*/  BSYNC.RECONVERGENT B0 ;  /* 0x0000000000007941 */ /* 0x000fea0003800200 */
.L_x_51:
[----:B------:R-:W0:Y:S08]  /*0360*/  LDC.64 R2, c[0x0][0x3b8] ;  /* 0x0000ee00ff027b82 */ /* 0x000e300000000a00 */
[----:B------:R-:W1:Y:S08]  /*0370*/  LDC.64 R18, c[0x0][0x3c0] ;  /* 0x0000f000ff127b82 */ /* 0x000e700000000a00 */
[----:B------:R-:W2:Y:S08]  /*0380*/  LDC.64 R16, c[0x0][0x388] ;  /* 0x0000e200ff107b82 */ /* 0x000eb00000000a00 */
[----:B------:R-:W3:Y:S01]  /*0390*/  LDC.64 R14, c[0x0][0x390] ;  /* 0x0000e400ff0e7b82 */ /* 0x000ee20000000a00 */
[----:B0-----:R-:W-:-:S05]  /*03a0*/  IMAD.WIDE R2, R32, 0x4, R2 ;  /* 0x0000000420027825 */ /* 0x001fca00078e0202 */
[----:B------:R0:W-:Y:S01]  /*03b0*/  STG.E desc[UR6][R2.64], R7 ;  /* 0x0000000702007986 */ /* 0x0001e2000c101906 */
[C---:B-1----:R-:W-:Y:S01]  /*03c0*/  IMAD.WIDE R18, R32.reuse, 0x4, R18 ;  /* 0x0000000420127825 */ /* 0x042fe200078e0212 */
[----:B------:R-:W1:Y:S04]  /*03d0*/  LDC.64 R4, c[0x0][0x3a8] ;  /* 0x0000ea00ff047b82 */ /* 0x000e680000000a00 */
[----:B------:R4:W-:Y:S01]  /*03e0*/  STG.E desc[UR6][R18.64], RZ ;  /* 0x000000ff12007986 */ /* 0x0009e2000c101906 */
[----:B--2---:R-:W-:-:S03]  /*03f0*/  IMAD.WIDE R16, R32, 0x4, R16 ;  /* 0x0000000420107825 */ /* 0x004fc600078e0210 */
[----:B------:R-:W2:Y:S04]  /*0400*/  LDG.E R28, desc[UR6][R8.64] ;  /* 0x00000006081c7981 */ /* 0x000ea8000c1e1900 */
[----:B------:R-:W5:Y:S01]  /*0410*/  LDG.E R12, desc[UR6][R16.64] ;  /* 0x00000006100c7981 */ /* 0x000f62000c1e1900 */
[----:B---3--:R-:W-:-:S05]  /*0420*/  IMAD.WIDE R14, R32, 0x4, R14 ;  /* 0x00000004200e7825 */ /* 0x008fca00078e020e */
[----:B------:R-:W3:Y:S01]  /*0430*/  LDG.E R10, desc[UR6][R14.64] ;  /* 0x000000060e0a7981 */ /* 0x000ee2000c1e1900 */
[----:B-1----:R-:W-:-:S05]  /*0440*/  IMAD.WIDE R32, R32, 0x4, R4 ;  /* 0x0000000420207825 */ /* 0x002fca00078e0204 */
[----:B------:R-:W4:Y:S01]  /*0450*/  LDG.E R0, desc[UR6][R32.64] ;  /* 0x0000000620007981 */ /* 0x000f22000c1e1900 */
[----:B------:R-:W1:Y:S01]  /*0460*/  MUFU.RCP64H R23, 100 ;  /* 0x4059000000177908 */ /* 0x000e620000001800 */
[----:B0-----:R-:W-:Y:S02]  /*0470*/  HFMA2 R3, -RZ, RZ, 2.173828125, 0 ;  /* 0x40590000ff037431 */ /* 0x001fe400000001ff */
        /* <DEDUP_REMOVED lines=10> */
[----:B-----5:R-:W-:-:S04]  /*0520*/  FADD R11, R12, 60 ;  /* 0x427000000c0b7421 */ /* 0x020fc80000000000 */
[----:B------:R-:W0:Y:S01]  /*0530*/  F2F.F64.F32 R20, R11 ;  /* 0x0000000b00147310 */ /* 0x000e220000201800 */
[----:B------:R-:W-:-:S07]  /*0540*/  FADD R13, R12, 40 ;  /* 0x422000000c0d7421 */ /* 0x000fce0000000000 */
[----:B---3--:R-:W-:Y:S08]  /*0550*/  F2F.F64.F32 R4, R10 ;  /* 0x0000000a00047310 */ /* 0x008ff00000201800 */
[----:B------:R-:W1:Y:S01]  /*0560*/  F2F.F64.F32 R6, R13 ;  /* 0x0000000d00067310 */ /* 0x000e620000201800 */
[----:B0-----:R-:W-:-:S07]  /*0570*/  DMUL R26, R20, UR8 ;  /* 0x00000008141a7c28 */ /* 0x001fce0008000000 */
[----:B--2---:R-:W0:Y:S01]  /*0580*/  F2F.F64.F32 R20, R28 ;  /* 0x0000001c00147310 */ /* 0x004e220000201800 */
[----:B-1----:R-:W-:-:S07]  /*0590*/  DFMA R4, R26, R6, -R4 ;  /* 0x000000061a04722b */ /* 0x002fce0000000804 */
[----:B----4-:R-:W1:Y:S01]  /*05a0*/  F2F.F64.F32 R6, R0 ;  /* 0x0000000000067310 */ /* 0x010e620000201800 */
[----:B0-----:R-:W-:-:S08]  /*05b0*/  DADD R4, R4, R20 ;  /* 0x0000000004047229 */ /* 0x001fd00000000014 */
[----:B-1----:R-:W-:-:S08]  /*05c0*/  DADD R24, R4, R6 ;  /* 0x0000000004187229 */ /* 0x002fd00000000006 */
[----:B------:R-:W-:-:S08]  /*05d0*/  DMUL R4, R24, R2 ;  /* 0x0000000218047228 */ /* 0x000fd00000000000 */
[----:B------:R-:W-:-:S08]  /*05e0*/  DFMA R6, R4, -100, R24 ;  /* 0xc05900000406782b */ /* 0x000fd00000000018 */
[----:B------:R-:W-:Y:S01]  /*05f0*/  DFMA R2, R2, R6, R4 ;  /* 0x000000060202722b */ /* 0x000fe20000000004 */
[----:B------:R-:W-:-:S09]  /*0600*/  FSETP.GEU.AND P1, PT, |R25|, 6.5827683646048100446e-37, PT ;  /* 0x036000001900780b */ /* 0x000fd20003f2e200 */
[----:B------:R-:W-:-:S05]  /*0610*/  FFMA R4, RZ, 3.390625, R3 ;  /* 0x40590000ff047823 */ /* 0x000fca0000000003 */
[----:B------:R-:W-:-:S13]  /*0620*/  FSETP.GT.AND P0, PT, |R4|, 1.469367938527859385e-39, PT ;  /* 0x001000000400780b */ /* 0x000fda0003f04200 */
[----:B------:R-:W-:Y:S05]  /*0630*/  @P0 BRA P1, `(.L_x_54) ;  /* 0x00000000000c0947 */ /* 0x000fea0000800000 */
[----:B------:R-:W-:Y:S01]  /*0640*/  IMAD.MOV.U32 R21, RZ, RZ, 0x40590000 ;  /* 0x40590000ff157424 */ /* 0x000fe200078e00ff */
[----:B------:R-:W-:-:S07]  /*0650*/  MOV R0, 0x670 ;  /* 0x0000067000007802 */ /* 0x000fce0000000f00 */
[----:B------:R-:W-:Y:S05]  /*0660*/  CALL.REL.NOINC `($__internal_2_$__cuda_sm20_div_rn_f64_full) ;  /* 0x0000001c00d87944 */ /* 0x000fea0003c00000 */
.L_x_54:
[----:B------:R-:W-:Y:S05]  /*0670*/  BSYNC.RECONVERGENT B0 ;  /* 0x0000000000007941 */ /* 0x000fea0003800200 */
.L_x_53:
        /* <DEDUP_REMOVED lines=41> */
[----:B---3--:R-:W-:Y:S08]  /*0910*/  F2F.F64.F32 R4, R10 ;  /* 0x0000000a00047310 */ /* 0x008ff00000201800 */
[----:B------:R-:W2:Y:S01]  /*0920*/  F2F.F64.F32 R20, R0 ;  /* 0x0000000000147310 */ /* 0x000ea20000201800 */
[----:B-1----:R-:W-:-:S08]  /*0930*/  DMUL R22, R22, UR8 ;  /* 0x0000000816167c28 */ /* 0x002fd00008000000 */
[----:B--2---:R-:W-:Y:S01]  /*0940*/  DFMA R4, R22, R20, -R4 ;  /* 0x000000141604722b */ /* 0x004fe20000000804 */
[----:B----4-:R-:W1:Y:S07]  /*0950*/  F2F.F64.F32 R20, R13 ;  /* 0x0000000d00147310 */ /* 0x010e6e0000201800 */
        /* <DEDUP_REMOVED lines=11> */
[----:B------:R-:W-:Y:S05]  /*0a10*/  CALL.REL.NOINC `($__internal_2_$__cuda_sm20_div_rn_f64_full) ;  /* 0x0000001800ec7944 */ /* 0x000fea0003c00000 */
.L_x_58:
[----:B------:R-:W-:Y:S05]  /*0a20*/  BSYNC.RECONVERGENT B1 ;  /* 0x0000000000017941 */ /* 0x000fea0003800200 */
.L_x_57:
        /* <DEDUP_REMOVED lines=26> */
[----:B------:R-:W-:-:S02]  /*0bd0*/  IMAD.MOV.U32 R2, RZ, RZ, 0x0 ;  /* 0x00000000ff027424 */ /* 0x000fc400078e00ff */
        /* <DEDUP_REMOVED lines=27> */
[----:B------:R-:W-:Y:S02]  /*0d90*/  MOV R21, 0x40590000 ;  /* 0x4059000000157802 */ /* 0x000fe40000000f00 */
[----:B------:R-:W-:-:S07]  /*0da0*/  MOV R0, 0xdc0 ;  /* 0x00000dc000007802 */ /* 0x000fce0000000f00 */
[----:B------:R-:W-:Y:S05]  /*0db0*/  CALL.REL.NOINC `($__internal_2_$__cuda_sm20_div_rn_f64_full) ;  /* 0x0000001800047944 */ /* 0x000fea0003c00000 */
.L_x_60:
[----:B------:R-:W-:Y:S05]  /*0dc0*/  BSYNC.RECONVERGENT B1 ;  /* 0x0000000000017941 */ /* 0x000fea0003800200 */
.L_x_59:
        /* <DEDUP_REMOVED lines=34> */
[----:B------:R-:W-:Y:S01]  /*0ff0*/  DFMA R2, R24, -R2, 1 ;  /* 0x3ff000001802742b */ /* 0x000fe20000000802 */
[----:B------:R-:W-:Y:S01]  /*1000*/  BSSY.RECONVERGENT B1, `(.L_x_61) ;  /* 0x0000016000017945 */ /* 0x000fe20003800200 */
[----:B--2---:R-:W-:-:S04]  /*1010*/  FADD R13, R11, 60 ;  /* 0x427000000b0d7421 */ /* 0x004fc80000000000 */
[----:B------:R-:W1:Y:S01]  /*1020*/  F2F.F64.F32 R6, R13 ;  /* 0x0000000d00067310 */ /* 0x000e620000201800 */
[----:B------:R-:W-:-:S07]  /*1030*/  FADD R0, R11, 40 ;  /* 0x422000000b007421 */ /* 0x000fce0000000000 */
[----:B---3--:R-:W-:Y:S08]  /*1040*/  F2F.F64.F32 R4, R10 ;  /* 0x0000000a00047310 */ /* 0x008ff00000201800 */
[----:B------:R-:W2:Y:S01]  /*1050*/  F2F.F64.F32 R20, R0 ;  /* 0x0000000000147310 */ /* 0x000ea20000201800 */
[----:B-1----:R-:W-:-:S08]  /*1060*/  DMUL R6, R6, UR8 ;  /* 0x0000000806067c28 */ /* 0x002fd00008000000 */
[----:B--2---:R-:W-:Y:S02]  /*1070*/  DFMA R4, R6, R20, -R4 ;  /* 0x000000140604722b */ /* 0x004fe40000000804 */
[----:B----4-:R-:W1:Y:S06]  /*1080*/  F2F.F64.F32 R6, R32 ;  /* 0x0000002000067310 */ /* 0x010e6c0000201800 */
[----:B------:R-:W-:Y:S02]  /*1090*/  DADD R4, RZ, R4 ;  /* 0x00000000ff047229 */ /* 0x000fe40000000004 */
[----:B------:R-:W-:-:S06]  /*10a0*/  DFMA R20, R24, R2, R24 ;  /* 0x000000021814722b */ /* 0x000fcc0000000018 */
        /* <DEDUP_REMOVED lines=11> */
.L_x_62:
[----:B------:R-:W-:Y:S05]  /*1160*/  BSYNC.RECONVERGENT B1 ;  /* 0x0000000000017941 */ /* 0x000fea0003800200 */
.L_x_61:
        /* <DEDUP_REMOVED lines=22> */
.L_x_56:
[----:B------:R-:W-:Y:S05]  /*12d0*/  BSYNC.RECONVERGENT B0 ;  /* 0x0000000000007941 */ /* 0x000fea0003800200 */
.L_x_55:
[----:B------:R-:W-:Y:S01]  /*12e0*/  MOV R2, 0x1 ;  /* 0x0000000100027802 */ /* 0x000fe20000000f00 */
[----:B------:R-:W-:Y:S02]  /*12f0*/  IMAD.MOV.U32 R5, RZ, RZ, 0x3f800000 ;  /* 0x3f800000ff057424 */ /* 0x000fe400078e00ff */
[----:B0-----:R-:W-:Y:S02]  /*1300*/  IMAD.MOV.U32 R7, RZ, RZ, -0x3db80000 ;  /* 0xc2480000ff077424 */ /* 0x001fe400078e00ff */
[----:B------:R-:W-:Y:S04]  /*1310*/  STG.E.U8 desc[UR6][R30.64], R2 ;  /* 0x000000021e007986 */ /* 0x000fe8000c101106 */
[----:B------:R-:W-:Y:S04]  /*1320*/  STG.E desc[UR6][R18.64], R5 ;  /* 0x0000000512007986 */ /* 0x000fe8000c101906 */
[----:B------:R-:W-:Y:S04]  /*1330*/  STG.E desc[UR6][R16.64], R7 ;  /* 0x0000000710007986 */ /* 0x000fe8000c101906 */
[----:B------:R-:W2:Y:S02]  /*1340*/  LDG.E R0, desc[UR6][R14.64] ;  /* 0x000000060e007981 */ /* 0x000ea4000c1e1900 */
[----:B--2---:R-:W-:-:S05]  /*1350*/  FADD R3, R0, 100 ;  /* 0x42c8000000037421 */ /* 0x004fca0000000000 */
[----:B------:R-:W-:Y:S01]  /*1360*/  STG.E desc[UR6][R14.64], R3 ;  /* 0x000000030e007986 */ /* 0x000fe2000c101906 */
[----:B------:R-:W-:Y:S05]  /*1370*/  EXIT ;  /* 0x000000000000794d */ /* 0x000fea0003800000 */
.L_x_50:
[----:B------:R-:W0:Y:S02]  /*1380*/  LDCU UR5, c[0x0][0x380] ;  /* 0x00007000ff0577ac */ /* 0x000e240008000800 */
[----:B0-----:R-:W-:-:S13]  /*1390*/  ISETP.GE.AND P0, PT, R32, UR5, PT ;  /* 0x0000000520007c0c */ /* 0x001fda000bf06270 */
[----:B------:R-:W-:Y:S05]  /*13a0*/  @P0 EXIT ;  /* 0x000000000000094d */ /* 0x000fea0003800000 */
[----:B------:R-:W0:Y:S01]  /*13b0*/  LDC.64 R6, c[0x0][0x3b0] ;  /* 0x0000ec00ff067b82 */ /* 0x000e220000000a00 */
[----:B------:R-:W1:Y:S07]  /*13c0*/  LDCU.64 UR8, c[0x0][0x3a0] ;  /* 0x00007400ff0877ac */ /* 0x000e6e0008000a00 */
[----:B------:R-:W2:Y:S08]  /*13d0*/  LDC.64 R16, c[0x0][0x398] ;  /* 0x0000e600ff107b82 */ /* 0x000eb00000000a00 */
[----:B------:R-:W3:Y:S01]  /*13e0*/  LDC.64 R12, c[0x0][0x3c0] ;  /* 0x0000f000ff0c7b82 */ /* 0x000ee20000000a00 */
[----:B0-----:R-:W-:-:S07]  /*13f0*/  IABS R0, R7 ;  /* 0x0000000700007213 */ /* 0x001fce0000000000 */
[----:B------:R-:W0:Y:S01]  /*1400*/  LDC.64 R10, c[0x0][0x390] ;  /* 0x0000e400ff0a7b82 */ /* 0x000e220000000a00 */
[----:B------:R-:W-:Y:S01]  /*1410*/  IABS R8, R6 ;  /* 0x0000000600087213 */ /* 0x000fe20000000000 */
[----:B------:R-:W4:Y:S01]  /*1420*/  I2F.RP R4, R0 ;  /* 0x0000000000047306 */ /* 0x000f220000209400 */
[----:B------:R-:W-:Y:S02]  /*1430*/  ISETP.GE.AND P1, PT, R6, RZ, PT ;  /* 0x000000ff0600720c */ /* 0x000fe40003f26270 */
[----:B------:R-:W-:-:S03]  /*1440*/  ISETP.NE.AND P2, PT, R7, RZ, PT ;  /* 0x000000ff0700720c */ /* 0x000fc60003f45270 */
[----:B------:R-:W5:Y:S02]  /*1450*/  LDC.64 R18, c[0x0][0x3a8] ;  /* 0x0000ea00ff127b82 */ /* 0x000f640000000a00 */
[----:B----4-:R-:W4:Y:S02]  /*1460*/  MUFU.RCP R4, R4 ;  /* 0x0000000400047308 */ /* 0x010f240000001000 */
[----:B----4-:R-:W-:-:S06]  /*1470*/  VIADD R2, R4, 0xffffffe ;  /* 0x0ffffffe04027836 */ /* 0x010fcc0000000000 */
[----:B------:R4:W1:Y:S02]  /*1480*/  F2I.FTZ.U32.TRUNC.NTZ R3, R2 ;  /* 0x0000000200037305 */ /* 0x000864000021f000 */
[----:B----4-:R-:W-:Y:S02]  /*1490*/  HFMA2 R2, -RZ, RZ, 0, 0 ;  /* 0x00000000ff027431 */ /* 0x010fe400000001ff */
[----:B-1----:R-:W-:-:S04]  /*14a0*/  IMAD.MOV R5, RZ, RZ, -R3 ;  /* 0x000000ffff057224 */ /* 0x002fc800078e0a03 */
[----:B------:R-:W-:-:S04]  /*14b0*/  IMAD R5, R5, R0, RZ ;  /* 0x0000000005057224 */ /* 0x000fc800078e02ff */
[----:B------:R-:W-:-:S04]  /*14c0*/  IMAD.HI.U32 R5, R3, R5, R2 ;  /* 0x0000000503057227 */ /* 0x000fc800078e0002 */
[----:B------:R-:W-:Y:S02]  /*14d0*/  IMAD.MOV.U32 R3, RZ, RZ, R8 ;  /* 0x000000ffff037224 */ /* 0x000fe400078e0008 */
[----:B------:R-:W1:Y:S02]  /*14e0*/  LDC.64 R8, c[0x0][0x388] ;  /* 0x0000e200ff087b82 */ /* 0x000e640000000a00 */
[----:B------:R-:W-:-:S04]  /*14f0*/  IMAD.HI.U32 R5, R5, R3, RZ ;  /* 0x0000000305057227 */ /* 0x000fc800078e00ff */
[----:B------:R-:W-:-:S04]  /*1500*/  IMAD.MOV R5, RZ, RZ, -R5 ;  /* 0x000000ffff057224 */ /* 0x000fc800078e0a05 */
[----:B------:R-:W-:-:S05]  /*1510*/  IMAD R3, R0, R5, R3 ;  /* 0x0000000500037224 */ /* 0x000fca00078e0203 */
[----:B------:R-:W-:-:S13]  /*1520*/  ISETP.GT.U32.AND P0, PT, R0, R3, PT ;  /* 0x000000030000720c */ /* 0x000fda0003f04070 */
[----:B------:R-:W-:-:S05]  /*1530*/  @!P0 IMAD.IADD R3, R3, 0x1, -R0 ;  /* 0x0000000103038824 */ /* 0x000fca00078e0a00 */
[----:B------:R-:W-:-:S13]  /*1540*/  ISETP.GT.U32.AND P0, PT, R0, R3, PT ;  /* 0x000000030000720c */ /* 0x000fda0003f04070 */
[----:B------:R-:W-:-:S05]  /*1550*/  @!P0 IMAD.IADD R3, R3, 0x1, -R0 ;  /* 0x0000000103038824 */ /* 0x000fca00078e0a00 */
[----:B------:R-:W-:-:S05]  /*1560*/  MOV R0, R3 ;  /* 0x0000000300007202 */ /* 0x000fca0000000f00 */
[----:B------:R-:W-:Y:S01]  /*1570*/  @!P1 IMAD.MOV R0, RZ, RZ, -R0 ;  /* 0x000000ffff009224 */ /* 0x000fe200078e0a00 */
[----:B------:R-:W-:-:S05]  /*1580*/  @!P2 LOP3.LUT R0, RZ, R7, RZ, 0x33, !PT ;  /* 0x00000007ff00a212 */ /* 0x000fca00078e33ff */
[----:B------:R-:W-:-:S04]  /*1590*/  IMAD R3, R32, R7, R0 ;  /* 0x0000000720037224 */ /* 0x000fc800078e0200 */
[----:B--2---:R-:W-:Y:S02]  /*15a0*/  IMAD.WIDE R16, R3, 0x4, R16 ;  /* 0x0000000403107825 */ /* 0x004fe400078e0210 */
[----:B------:R-:W2:Y:S03]  /*15b0*/  LDC.64 R2, c[0x0][0x3b8] ;  /* 0x0000ee00ff027b82 */ /* 0x000ea60000000a00 */
[----:B------:R-:W4:Y:S01]  /*15c0*/  LDG.E R5, desc[UR6][R16.64] ;  /* 0x0000000610057981 */ /* 0x000f22000c1e1900 */
[C---:B------:R-:W-:Y:S01]  /*15d0*/  IADD3 R14, P0, PT, R32.reuse, UR8, RZ ;  /* 0x00000008200e7c10 */ /* 0x040fe2000ff1e0ff */
[----:B---3--:R-:W-:-:S03]  /*15e0*/  IMAD.WIDE R12, R32, 0x4, R12 ;  /* 0x00000004200c7825 */ /* 0x008fc600078e020c */
[C---:B------:R-:W-:Y:S01]  /*15f0*/  LEA.HI.X.SX32 R15, R32.reuse, UR9, 0x1, P0 ;  /* 0x00000009200f7c11 */ /* 0x040fe200080f0eff */
[----:B-1----:R-:W-:-:S04]  /*1600*/  IMAD.WIDE R8, R32, 0x4, R8 ;  /* 0x0000000420087825 */ /* 0x002fc800078e0208 */
[----:B0-----:R-:W-:-:S04]  /*1610*/  IMAD.WIDE R10, R32, 0x4, R10 ;  /* 0x00000004200a7825 */ /* 0x001fc800078e020a */
[----:B--2---:R-:W-:-:S04]  /*1620*/  IMAD.WIDE R2, R32, 0x4, R2 ;  /* 0x0000000420027825 */ /* 0x004fc800078e0202 */
[----:B-----5:R-:W-:Y:S01]  /*1630*/  IMAD.WIDE R18, R32, 0x4, R18 ;  /* 0x0000000420127825 */ /* 0x020fe200078e0212 */
[----:B----4-:R0:W-:Y:S04]  /*1640*/  STG.E desc[UR6][R2.64], R5 ;  /* 0x0000000502007986 */ /* 0x0101e8000c101906 */
[----:B------:R1:W-:Y:S04]  /*1650*/  STG.E.U8 desc[UR6][R14.64], RZ ;  /* 0x000000ff0e007986 */ /* 0x0003e8000c101106 */
[----:B------:R1:W-:Y:S04]  /*1660*/  STG.E desc[UR6][R12.64], RZ ;  /* 0x000000ff0c007986 */ /* 0x0003e8000c101906 */
[----:B------:R-:W2:Y:S04]  /*1670*/  LDG.E R31, desc[UR6][R8.64] ;  /* 0x00000006081f7981 */ /* 0x000ea8000c1e1900 */
[----:B------:R-:W3:Y:S04]  /*1680*/  LDG.E R30, desc[UR6][R10.64] ;  /* 0x000000060a1e7981 */ /* 0x000ee8000c1e1900 */
[----:B------:R-:W4:Y:S04]  /*1690*/  LDG.E R29, desc[UR6][R16.64] ;  /* 0x00000006101d7981 */ /* 0x000f28000c1e1900 */
[----:B------:R-:W5:Y:S01]  /*16a0*/  LDG.E R0, desc[UR6][R18.64] ;  /* 0x0000000612007981 */ /* 0x000f62000c1e1900 */
[----:B------:R-:W1:Y:S01]  /*16b0*/  MUFU.RCP64H R23, 150 ;  /* 0x4062c00000177908 */ /* 0x000e620000001800 */
[----:B0-----:R-:W-:-:S02]  /*16c0*/  IMAD.MOV.U32 R2, RZ, RZ, 0x0 ;  /* 0x00000000ff027424 */ /* 0x001fc400078e00ff */
        /* <DEDUP_REMOVED lines=11> */
[----:B------:R-:W0:Y:S01]  /*1780*/  F2F.F64.F32 R20, R33 ;  /* 0x0000002100147310 */ /* 0x000e220000201800 */
[----:B------:R-:W-:-:S07]  /*1790*/  FADD R28, R31, 45 ;  /* 0x423400001f1c7421 */ /* 0x000fce0000000000 */
[----:B---3--:R-:W-:Y:S08]  /*17a0*/  F2F.F64.F32 R4, R30 ;  /* 0x0000001e00047310 */ /* 0x008ff00000201800 */
[----:B------:R-:W1:Y:S01]  /*17b0*/  F2F.F64.F32 R6, R28 ;  /* 0x0000001c00067310 */ /* 0x000e620000201800 */
[----:B0-----:R-:W-:-:S07]  /*17c0*/  DMUL R26, R20, UR8 ;  /* 0x00000008141a7c28 */ /* 0x001fce0008000000 */
[----:B----4-:R-:W0:Y:S01]  /*17d0*/  F2F.F64.F32 R20, R29 ;  /* 0x0000001d00147310 */ /* 0x010e220000201800 */
[----:B-1----:R-:W-:-:S07]  /*17e0*/  DFMA R4, R26, R6, -R4 ;  /* 0x000000061a04722b */ /* 0x002fce0000000804 */
[----:B-----5:R-:W1:Y:S01]  /*17f0*/  F2F.F64.F32 R6, R0 ;  /* 0x0000000000067310 */ /* 0x020e620000201800 */
[----:B0-----:R-:W-:-:S08]  /*1800*/  DADD R4, R4, R20 ;  /* 0x0000000004047229 */ /* 0x001fd00000000014 */
[----:B-1----:R-:W-:-:S08]  /*1810*/  DADD R24, R4, R6 ;  /* 0x0000000004187229 */ /* 0x002fd00000000006 */
[----:B------:R-:W-:-:S08]  /*1820*/  DMUL R4, R24, R2 ;  /* 0x0000000218047228 */ /* 0x000fd00000000000 */
[----:B------:R-:W-:-:S08]  /*1830*/  DFMA R6, R4, -150, R24 ;  /* 0xc062c0000406782b */ /* 0x000fd00000000018 */
[----:B------:R-:W-:Y:S01]  /*1840*/  DFMA R2, R2, R6, R4 ;  /* 0x000000060202722b */ /* 0x000fe20000000004 */
[----:B------:R-:W-:-:S09]  /*1850*/  FSETP.GEU.AND P1, PT, |R25|, 6.5827683646048100446e-37, PT ;  /* 0x036000001900780b */ /* 0x000fd20003f2e200 */
[----:B------:R-:W-:-:S05]  /*1860*/  FFMA R4, RZ, 3.54296875, R3 ;  /* 0x4062c000ff047823 */ /* 0x000fca0000000003 */
[----:B------:R-:W-:-:S13]  /*1870*/  FSETP.GT.AND P0, PT, |R4|, 1.469367938527859385e-39, PT ;  /* 0x001000000400780b */ /* 0x000fda0003f04200 */
[----:B------:R-:W-:Y:S05]  /*1880*/  @P0 BRA P1, `(.L_x_64) ;  /* 0x00000000000c0947 */ /* 0x000fea0000800000 */
[----:B------:R-:W-:Y:S02]  /*1890*/  MOV R21, 0x4062c000 ;  /* 0x4062c00000157802 */ /* 0x000fe40000000f00 */
[----:B------:R-:W-:-:S07]  /*18a0*/  MOV R0, 0x18c0 ;  /* 0x000018c000007802 */ /* 0x000fce0000000f00 */
[----:B------:R-:W-:Y:S05]  /*18b0*/  CALL.REL.NOINC `($__internal_2_$__cuda_sm20_div_rn_f64_full) ;  /* 0x0000000c00447944 */ /* 0x000fea0003c00000 */
.L_x_64:
[----:B------:R-:W-:Y:S05]  /*18c0*/  BSYNC.RECONVERGENT B0 ;  /* 0x0000000000007941 */ /* 0x000fea0003800200 */
.L_x_63:
        /* <DEDUP_REMOVED lines=15> */
[----:B-1----:R-:W-:-:S06]  /*19c0*/  DFMA R2, R2, 0.25, R20 ;  /* 0x3fd000000202782b */ /* 0x002fcc0000000014 */
        /* <DEDUP_REMOVED lines=11> */
[----:B------:R-:W-:Y:S02]  /*1a80*/  IMAD.MOV.U32 R2, RZ, RZ, 0x0 ;  /* 0x00000000ff027424 */ /* 0x000fe400078e00ff */
[----:B------:R-:W-:Y:S01]  /*1a90*/  FADD R22, R30, 45 ;  /* 0x423400001e167421 */ /* 0x000fe20000000000 */
[----:B------:R-:W-:Y:S01]  /*1aa0*/  IMAD.MOV.U32 R3, RZ, RZ, 0x4062c000 ;  /* 0x4062c000ff037424 */ /* 0x000fe200078e00ff */
[----:B------:R-:W-:Y:S01]  /*1ab0*/  UMOV UR8, 0x33333333 ;  /* 0x3333333300087882 */ /* 0x000fe20000000000 */
[----:B------:R-:W-:Y:S01]  /*1ac0*/  IMAD.MOV.U32 R4, RZ, RZ, 0x1 ;  /* 0x00000001ff047424 */ /* 0x000fe200078e00ff */
        /* <DEDUP_REMOVED lines=25> */
[----:B------:R-:W-:Y:S05]  /*1c60*/  CALL.REL.NOINC `($__internal_2_$__cuda_sm20_div_rn_f64_full) ;  /* 0x0000000800587944 */ /* 0x000fea0003c00000 */
.L_x_69:
[----:B------:R-:W-:Y:S05]  /*1c70*/  BSYNC.RECONVERGENT B2 ;  /* 0x0000000000027941 */ /* 0x000fea0003800200 */
.L_x_68:
        /* <DEDUP_REMOVED lines=25> */
[----:B------:R-:W-:Y:S01]  /*1e10*/  MOV R2, 0x0 ;  /* 0x0000000000027802 */ /* 0x000fe20000000f00 */
[----:B------:R-:W-:Y:S02]  /*1e20*/  IMAD.MOV.U32 R3, RZ, RZ, 0x4062c000 ;  /* 0x4062c000ff037424 */ /* 0x000fe400078e00ff */
[----:B------:R-:W-:Y:S01]  /*1e30*/  FADD R22, R30, 45 ;  /* 0x423400001e167421 */ /* 0x000fe20000000000 */
[----:B------:R-:W-:Y:S01]  /*1e40*/  IMAD.MOV.U32 R4, RZ, RZ, 0x1 ;  /* 0x00000001ff047424 */ /* 0x000fe200078e00ff */
        /* <DEDUP_REMOVED lines=27> */
.L_x_71:
[----:B------:R-:W-:Y:S05]  /*2000*/  BSYNC.RECONVERGENT B2 ;  /* 0x0000000000027941 */ /* 0x000fea0003800200 */
.L_x_70:
        /* <DEDUP_REMOVED lines=56> */
.L_x_73:
[----:B------:R-:W-:Y:S05]  /*2390*/  BSYNC.RECONVERGENT B2 ;  /* 0x0000000000027941 */ /* 0x000fea0003800200 */
.L_x_72:
        /* <DEDUP_REMOVED lines=22> */
.L_x_67:
[----:B------:R-:W-:Y:S05]  /*2500*/  BSYNC.RELIABLE B1 ;  /* 0x0000000000017941 */ /* 0x000fea0003800100 */
.L_x_66:
[----:B------:R-:W-:Y:S01]  /*2510*/  IMAD.MOV.U32 R7, RZ, RZ, 0x1 ;  /* 0x00000001ff077424 */ /* 0x000fe200078e00ff */
[----:B------:R-:W-:Y:S01]  /*2520*/  MOV R5, 0xc2600000 ;  /* 0xc260000000057802 */ /* 0x000fe20000000f00 */
[----:B------:R-:W-:-:S03]  /*2530*/  IMAD.MOV.U32 R19, RZ, RZ, 0x3f800000 ;  /* 0x3f800000ff137424 */ /* 0x000fc600078e00ff */
[----:B------:R0:W-:Y:S04]  /*2540*/  STG.E.U8 desc[UR6][R14.64], R7 ;  /* 0x000000070e007986 */ /* 0x0001e8000c101106 */
[----:B------:R0:W-:Y:S04]  /*2550*/  STG.E desc[UR6][R12.64], R19 ;  /* 0x000000130c007986 */ /* 0x0001e8000c101906 */
[----:B------:R0:W-:Y:S04]  /*2560*/  STG.E desc[UR6][R8.64], R5 ;  /* 0x0000000508007986 */ /* 0x0001e8000c101906 */
[----:B------:R-:W2:Y:S02]  /*2570*/  LDG.E R0, desc[UR6][R10.64] ;  /* 0x000000060a007981 */ /* 0x000ea4000c1e1900 */
[----:B--2---:R-:W-:-:S05]  /*2580*/  FADD R3, R0, 130 ;  /* 0x4302000000037421 */ /* 0x004fca0000000000 */
[----:B------:R0:W-:Y:S02]  /*2590*/  STG.E desc[UR6][R10.64], R3 ;  /* 0x000000030a007986 */ /* 0x0001e4000c101906 */
.L_x_74:
[----:B------:R-:W-:Y:S05]  /*25a0*/  BSYNC.RECONVERGENT B0 ;  /* 0x0000000000007941 */ /* 0x000fea0003800200 */
.L_x_65:
[----:B------:R-:W-:Y:S01]  /*25b0*/  STG.E desc[UR6][R16.64], RZ ;  /* 0x000000ff10007986 */ /* 0x000fe2000c101906 */
[----:B------:R-:W-:Y:S05]  /*25c0*/  EXIT ;  /* 0x000000000000794d */ /* 0x000fea0003800000 */
        .weak           $__internal_2_$__cuda_sm20_div_rn_f64_full
        .type           $__internal_2_$__cuda_sm20_div_rn_f64_full,@function
        .size           $__internal_2_$__cuda_sm20_div_rn_f64_full,($__internal_3_$__cuda_sm3x_div_rn_noftz_f32_slowpath - $__internal_2_$__cuda_sm20_div_rn_f64_full)
$__internal_2_$__cuda_sm20_div_rn_f64_full:
        /* <DEDUP_REMOVED lines=9> */
[----:B------:R-:W-:-:S02]  /*2660*/  LOP3.LUT R5, R21, 0x7ff00000, RZ, 0xc0, !PT ;  /* 0x7ff0000015057812 */ /* 0x000fc400078ec0ff */
[----:B------:R-:W-:Y:S01]  /*2670*/  MOV R26, R24 ;  /* 0x00000018001a7202 */ /* 0x000fe20000000f00 */
[----:B------:R-:W-:Y:S01]  /*2680*/  @!P0 DMUL R22, R20, 8.98846567431157953865e+307 ;  /* 0x7fe0000014168828 */ /* 0x000fe20000000000 */
[----:B------:R-:W-:-:S03]  /*2690*/  ISETP.GE.U32.AND P1, PT, R2, R5, PT ;  /* 0x000000050200720c */ /* 0x000fc60003f26070 */
[----:B------:R-:W-:Y:S02]  /*26a0*/  @!P2 LOP3.LUT R3, R21, 0x7ff00000, RZ, 0xc0, !PT ;  /* 0x7ff000001503a812 */ /* 0x000fe400078ec0ff */
[----:B------:R-:W0:Y:S02]  /*26b0*/  MUFU.RCP64H R29, R23 ;  /* 0x00000017001d7308 */ /* 0x000e240000001800 */
[----:B------:R-:W-:Y:S01]  /*26c0*/  @!P2 ISETP.GE.U32.AND P3, PT, R2, R3, PT ;  /* 0x000000030200a20c */ /* 0x000fe20003f66070 */
[----:B------:R-:W-:Y:S01]  /*26d0*/  IMAD.MOV.U32 R3, RZ, RZ, 0x1ca00000 ;  /* 0x1ca00000ff037424 */ /* 0x000fe200078e00ff */
[----:B------:R-:W-:-:S04]  /*26e0*/  @!P0 LOP3.LUT R5, R23, 0x7ff00000, RZ, 0xc0, !PT ;  /* 0x7ff0000017058812 */ /* 0x000fc800078ec0ff */
[----:B------:R-:W-:-:S04]  /*26f0*/  SEL R27, R3, 0x63400000, !P1 ;  /* 0x63400000031b7807 */ /* 0x000fc80004800000 */
[----:B------:R-:W-:Y:S01]  /*2700*/  LOP3.LUT R27, R27, 0x800fffff, R25, 0xf8, !PT ;  /* 0x800fffff1b1b7812 */ /* 0x000fe200078ef819 */
[----:B0-----:R-:W-:-:S08]  /*2710*/  DFMA R6, R28, -R22, 1 ;  /* 0x3ff000001c06742b */ /* 0x001fd00000000816 */
[----:B------:R-:W-:-:S08]  /*2720*/  DFMA R6, R6, R6, R6 ;  /* 0x000000060606722b */ /* 0x000fd00000000006 */
[----:B------:R-:W-:Y:S01]  /*2730*/  DFMA R28, R28, R6, R28 ;  /* 0x000000061c1c722b */ /* 0x000fe2000000001c */
[----:B------:R-:W-:Y:S01]  /*2740*/  @!P2 SEL R7, R3, 0x63400000, !P3 ;  /* 0x634000000307a807 */ /* 0x000fe20005800000 */
[----:B------:R-:W-:-:S03]  /*2750*/  @!P2 IMAD.MOV.U32 R6, RZ, RZ, RZ ;  /* 0x000000ffff06a224 */ /* 0x000fc600078e00ff */
[----:B------:R-:W-:-:S03]  /*2760*/  @!P2 LOP3.LUT R4, R7, 0x80000000, R25, 0xf8, !PT ;  /* 0x800000000704a812 */ /* 0x000fc600078ef819 */
[----:B------:R-:W-:Y:S01]  /*2770*/  DFMA R34, R28, -R22, 1 ;  /* 0x3ff000001c22742b */ /* 0x000fe20000000816 */
[----:B------:R-:W-:Y:S01]  /*2780*/  @!P2 LOP3.LUT R7, R4, 0x100000, RZ, 0xfc, !PT ;  /* 0x001000000407a812 */ /* 0x000fe200078efcff */
[----:B------:R-:W-:-:S05]  /*2790*/  IMAD.MOV.U32 R4, RZ, RZ, R2 ;  /* 0x000000ffff047224 */ /* 0x000fca00078e0002 */
[----:B------:R-:W-:Y:S02]  /*27a0*/  @!P2 DFMA R26, R26, 2, -R6 ;  /* 0x400000001a1aa82b */ /* 0x000fe40000000806 */
[----:B------:R-:W-:-:S08]  /*27b0*/  DFMA R34, R28, R34, R28 ;  /* 0x000000221c22722b */ /* 0x000fd0000000001c */
[----:B------:R-:W-:Y:S01]  /*27c0*/  DMUL R6, R34, R26 ;  /* 0x0000001a22067228 */ /* 0x000fe20000000000 */
[----:B------:R-:W-:-:S07]  /*27d0*/  @!P2 LOP3.LUT R4, R27, 0x7ff00000, RZ, 0xc0, !PT ;  /* 0x7ff000001b04a812 */ /* 0x000fce00078ec0ff */
[----:B------:R-:W-:-:S08]  /*27e0*/  DFMA R28, R6, -R22, R26 ;  /* 0x80000016061c722b */ /* 0x000fd0000000001a */
[----:B------:R-:W-:Y:S01]  /*27f0*/  DFMA R28, R34, R28, R6 ;  /* 0x0000001c221c722b */ /* 0x000fe20000000006 */
[----:B------:R-:W-:Y:S02]  /*2800*/  VIADD R6, R4, 0xffffffff ;  /* 0xffffffff04067836 */ /* 0x000fe40000000000 */
[----:B------:R-:W-:-:S03]  /*2810*/  VIADD R7, R5, 0xffffffff ;  /* 0xffffffff05077836 */ /* 0x000fc60000000000 */
[----:B------:R-:W-:-:S04]  /*2820*/  ISETP.GT.U32.AND P0, PT, R6, 0x7feffffe, PT ;  /* 0x7feffffe0600780c */ /* 0x000fc80003f04070 */
[----:B------:R-:W-:-:S13]  /*2830*/  ISETP.GT.U32.OR P0, PT, R7, 0x7feffffe, P0 ;  /* 0x7feffffe0700780c */ /* 0x000fda0000704470 */
[----:B------:R-:W-:Y:S05]  /*2840*/  @P0 BRA `(.L_x_76) ;  /* 0x0000000000700947 */ /* 0x000fea0003800000 */
[----:B------:R-:W-:-:S04]  /*2850*/  LOP3.LUT R5, R21, 0x7ff00000, RZ, 0xc0, !PT ;  /* 0x7ff0000015057812 */ /* 0x000fc800078ec0ff */
[CC--:B------:R-:W-:Y:S02]  /*2860*/  VIADDMNMX R4, R2.reuse, -R5.reuse, 0xb9600000, !PT ;  /* 0xb960000002047446 */ /* 0x0c0fe40007800905 */
[----:B------:R-:W-:Y:S02]  /*2870*/  ISETP.GE.U32.AND P0, PT, R2, R5, PT ;  /* 0x000000050200720c */ /* 0x000fe40003f06070 */
[----:B------:R-:W-:Y:S02]  /*2880*/  VIMNMX R4, PT, PT, R4, 0x46a00000, PT ;  /* 0x46a0000004047848 */ /* 0x000fe40003fe0100 */
[----:B------:R-:W-:-:S04]  /*2890*/  SEL R3, R3, 0x63400000, !P0 ;  /* 0x6340000003037807 */ /* 0x000fc80004000000 */
[----:B------:R-:W-:Y:S01]  /*28a0*/  IADD3 R3, PT, PT, -R3, R4, RZ ;  /* 0x0000000403037210 */ /* 0x000fe20007ffe1ff */
[----:B------:R-:W-:-:S04]  /*28b0*/  IMAD.MOV.U32 R4, RZ, RZ, RZ ;  /* 0x000000ffff047224 */ /* 0x000fc800078e00ff */
[----:B------:R-:W-:-:S06]  /*28c0*/  VIADD R5, R3, 0x7fe00000 ;  /* 0x7fe0000003057836 */ /* 0x000fcc0000000000 */
        /* <DEDUP_REMOVED lines=9> */
[----:B------:R-:W-:Y:S01]  /*2960*/  IMAD.MOV R5, RZ, RZ, -R3 ;  /* 0x000000ffff057224 */ /* 0x000fe200078e0a03 */
[----:B------:R-:W-:Y:S02]  /*2970*/  MOV R4, RZ ;  /* 0x000000ff00047202 */ /* 0x000fe40000000f00 */
[----:B------:R-:W-:-:S04]  /*2980*/  IADD3 R3, PT, PT, -R3, -0x43300000, RZ ;  /* 0xbcd0000003037810 */ /* 0x000fc80007ffe1ff */
[----:B------:R-:W-:Y:S02]  /*2990*/  DFMA R4, R6, -R4, R28 ;  /* 0x800000040604722b */ /* 0x000fe4000000001c */
[----:B------:R-:W-:-:S08]  /*29a0*/  DMUL.RP R28, R28, R22 ;  /* 0x000000161c1c7228 */ /* 0x000fd00000008000 */
[----:B------:R-:W-:Y:S02]  /*29b0*/  FSETP.NEU.AND P0, PT, |R5|, R3, PT ;  /* 0x000000030500720b */ /* 0x000fe40003f0d200 */
[----:B------:R-:W-:Y:S02]  /*29c0*/  LOP3.LUT R20, R29, R20, RZ, 0x3c, !PT ;  /* 0x000000141d147212 */ /* 0x000fe400078e3cff */
[----:B------:R-:W-:Y:S02]  /*29d0*/  FSEL R2, R28, R6, !P0 ;  /* 0x000000061c027208 */ /* 0x000fe40004000000 */
[----:B------:R-:W-:-:S03]  /*29e0*/  FSEL R7, R20, R7, !P0 ;  /* 0x0000000714077208 */ /* 0x000fc60004000000 */
[----:B------:R-:W-:Y:S01]  /*29f0*/  IMAD.MOV.U32 R6, RZ, RZ, R2 ;  /* 0x000000ffff067224 */ /* 0x000fe200078e0002 */
[----:B------:R-:W-:Y:S06]  /*2a00*/  BRA `(.L_x_77) ;  /* 0x00000000005c7947 */ /* 0x000fec0003800000 */
.L_x_76:
[----:B------:R-:W-:-:S14]  /*2a10*/  DSETP.NAN.AND P0, PT, R24, R24, PT ;  /* 0x000000181800722a */ /* 0x000fdc0003f08000 */
[----:B------:R-:W-:Y:S05]  /*2a20*/  @P0 BRA `(.L_x_78) ;  /* 0x0000000000480947 */ /* 0x000fea0003800000 */
[----:B------:R-:W-:-:S14]  /*2a30*/  DSETP.NAN.AND P0, PT, R20, R20, PT ;  /* 0x000000141400722a */ /* 0x000fdc0003f08000 */
[----:B------:R-:W-:Y:S05]  /*2a40*/  @P0 BRA `(.L_x_79) ;  /* 0x0000000000300947 */ /* 0x000fea0003800000 */
[----:B------:R-:W-:Y:S01]  /*2a50*/  ISETP.NE.AND P0, PT, R4, R5, PT ;  /* 0x000000050400720c */ /* 0x000fe20003f05270 */
[----:B------:R-:W-:Y:S02]  /*2a60*/  IMAD.MOV.U32 R6, RZ, RZ, 0x0 ;  /* 0x00000000ff067424 */ /* 0x000fe400078e00ff */
[----:B------:R-:W-:-:S10]  /*2a70*/  IMAD.MOV.U32 R7, RZ, RZ, -0x80000 ;  /* 0xfff80000ff077424 */ /* 0x000fd400078e00ff */
[----:B------:R-:W-:Y:S05]  /*2a80*/  @!P0 BRA `(.L_x_77) ;  /* 0x00000000003c8947 */ /* 0x000fea0003800000 */
[----:B------:R-:W-:Y:S02]  /*2a90*/  ISETP.NE.AND P0, PT, R4, 0x7ff00000, PT ;  /* 0x7ff000000400780c */ /* 0x000fe40003f05270 */
[----:B------:R-:W-:Y:S02]  /*2aa0*/  LOP3.LUT R7, R25, 0x80000000, R21, 0x48, !PT ;  /* 0x8000000019077812 */ /* 0x000fe400078e4815 */
[----:B------:R-:W-:-:S13]  /*2ab0*/  ISETP.EQ.OR P0, PT, R5, RZ, !P0 ;  /* 0x000000ff0500720c */ /* 0x000fda0004702670 */
[----:B------:R-:W-:Y:S01]  /*2ac0*/  @P0 LOP3.LUT R2, R7, 0x7ff00000, RZ, 0xfc, !PT ;  /* 0x7ff0000007020812 */ /* 0x000fe200078efcff */
[----:B------:R-:W-:Y:S01]  /*2ad0*/  @!P0 IMAD.MOV.U32 R6, RZ, RZ, RZ ;  /* 0x000000ffff068224 */ /* 0x000fe200078e00ff */
[----:B------:R-:W-:-:S03]  /*2ae0*/  @P0 MOV R6, RZ ;  /* 0x000000ff00060202 */ /* 0x000fc60000000f00 */
[----:B------:R-:W-:Y:S01]  /*2af0*/  @P0 IMAD.MOV.U32 R7, RZ, RZ, R2 ;  /* 0x000000ffff070224 */ /* 0x000fe200078e0002 */
[----:B------:R-:W-:Y:S06]  /*2b00*/  BRA `(.L_x_77) ;  /* 0x00000000001c7947 */ /* 0x000fec0003800000 */
.L_x_79:
[----:B------:R-:W-:Y:S01]  /*2b10*/  LOP3.LUT R3, R21, 0x80000, RZ, 0xfc, !PT ;  /* 0x0008000015037812 */ /* 0x000fe200078efcff */
[----:B------:R-:W-:-:S04]  /*2b20*/  IMAD.MOV.U32 R6, RZ, RZ, R20 ;  /* 0x000000ffff067224 */ /* 0x000fc800078e0014 */
[----:B------:R-:W-:Y:S01]  /*2b30*/  IMAD.MOV.U32 R7, RZ, RZ, R3 ;  /* 0x000000ffff077224 */ /* 0x000fe200078e0003 */
[----:B------:R-:W-:Y:S06]  /*2b40*/  BRA `(.L_x_77) ;  /* 0x00000000000c7947 */ /* 0x000fec0003800000 */
.L_x_78:
[----:B------:R-:W-:Y:S01]  /*2b50*/  LOP3.LUT R3, R25, 0x80000, RZ, 0xfc, !PT ;  /* 0x0008000019037812 */ /* 0x000fe200078efcff */
[----:B------:R-:W-:-:S03]  /*2b60*/  IMAD.MOV.U32 R6, RZ, RZ, R24 ;  /* 0x000000ffff067224 */ /* 0x000fc600078e0018 */
[----:B------:R-:W-:-:S07]  /*2b70*/  MOV R7, R3 ;  /* 0x0000000300077202 */ /* 0x000fce0000000f00 */
.L_x_77:
[----:B------:R-:W-:Y:S05]  /*2b80*/  BSYNC.RECONVERGENT B3 ;  /* 0x0000000000037941 */ /* 0x000fea0003800200 */
.L_x_75:
[----:B------:R-:W-:Y:S02]  /*2b90*/  HFMA2 R5, -RZ, RZ, 0, 0 ;  /* 0x00000000ff057431 */ /* 0x000fe400000001ff */
[----:B------:R-:W-:Y:S02]  /*2ba0*/  IMAD.MOV.U32 R4, RZ, RZ, R0 ;  /* 0x000000ffff047224 */ /* 0x000fe400078e0000 */
[----:B------:R-:W-:Y:S02]  /*2bb0*/  IMAD.MOV.U32 R2, RZ, RZ, R6 ;  /* 0x000000ffff027224 */ /* 0x000fe400078e0006 */
[----:B------:R-:W-:Y:S01]  /*2bc0*/  IMAD.MOV.U32 R3, RZ, RZ, R7 ;  /* 0x000000ffff037224 */ /* 0x000fe200078e0007 */
[----:B------:R-:W-:Y:S06]  /*2bd0*/  RET.REL.NODEC R4 `(_Z19NeuronTimestepWriteiiPfS_S_PbS_iiS_S_f) ;  /* 0xffffffd404087950 */ /* 0x000fec0003c3ffff */
        .weak           $__internal_3_$__cuda_sm3x_div_rn_noftz_f32_slowpath
        .type           $__internal_3_$__cuda_sm3x_div_rn_noftz_f32_slowpath,@function
        .size           $__internal_3_$__cuda_sm3x_div_rn_noftz_f32_slowpath,(.L_x_96 - $__internal_3_$__cuda_sm3x_div_rn_noftz_f32_slowpath)
$__internal_3_$__cuda_sm3x_div_rn_noftz_f32_slowpath:
[----:B------:R-:W0:Y:S01]  /*2be0*/  LDC R3, c[0x0][0x3c8] ;  /* 0x0000f200ff037b82 */ /* 0x000e220000000800 */
[--C-:B------:R-:W-:Y:S01]  /*2bf0*/  SHF.R.U32.HI R4, RZ, 0x17, R0.reuse ;  /* 0x00000017ff047819 */ /* 0x100fe20000011600 */
[----:B------:R-:W1:Y:S01]  /*2c00*/  LDCU UR5, c[0x0][0x3c8] ;  /* 0x00007900ff0577ac */ /* 0x000e620008000800 */
[----:B------:R-:W-:Y:S02]  /*2c10*/  BSSY.RECONVERGENT B1, `(.L_x_80) ;  /* 0x0000064000017945 */ /* 0x000fe40003800200 */
[----:B------:R-:W-:Y:S01]  /*2c20*/  LOP3.LUT R12, R4, 0xff, RZ, 0xc0, !PT ;  /* 0x000000ff040c7812 */ /* 0x000fe200078ec0ff */
[----:B------:R-:W-:-:S04]  /*2c30*/  IMAD.MOV.U32 R4, RZ, RZ, R0 ;  /* 0x000000ffff047224 */ /* 0x000fc800078e0000 */
[----:B------:R-:W-:Y:S01]  /*2c40*/  VIADD R11, R12, 0xffffffff ;  /* 0xffffffff0c0b7836 */ /* 0x000fe20000000000 */
[----:B-1----:R-:W-:Y:S02]  /*2c50*/  MOV R7, UR5 ;  /* 0x0000000500077c02 */ /* 0x002fe40008000f00 */
[----:B0-----:R-:W-:-:S04]  /*2c60*/  SHF.R.U32.HI R5, RZ, 0x17, R3 ;  /* 0x00000017ff057819 */ /* 0x001fc80000011603 */
[----:B------:R-:W-:-:S05]  /*2c70*/  LOP3.LUT R5, R5, 0xff, RZ, 0xc0, !PT ;  /* 0x000000ff05057812 */ /* 0x000fca00078ec0ff */
[----:B------:R-:W-:-:S05]  /*2c80*/  VIADD R10, R5, 0xffffffff ;  /* 0xffffffff050a7836 */ /* 0x000fca0000000000 */
[----:B------:R-:W-:-:S04]  /*2c90*/  ISETP.GT.U32.AND P0, PT, R10, 0xfd, PT ;  /* 0x000000fd0a00780c */ /* 0x000fc80003f04070 */
[----:B------:R-:W-:-:S13]  /*2ca0*/  ISETP.GT.U32.OR P0, PT, R11, 0xfd, P0 ;  /* 0x000000fd0b00780c */ /* 0x000fda0000704470 */
[----:B------:R-:W-:Y:S01]  /*2cb0*/  @!P0 IMAD.MOV.U32 R6, RZ, RZ, RZ ;  /* 0x000000ffff068224 */ /* 0x000fe200078e00ff */
[----:B------:R-:W-:Y:S06]  /*2cc0*/  @!P0 BRA `(.L_x_81) ;  /* 0x00000000005c8947 */ /* 0x000fec0003800000 */
[----:B------:R-:W-:Y:S02]  /*2cd0*/  FSETP.GTU.FTZ.AND P1, PT, |R3|, +INF , PT ;  /* 0x7f8000000300780b */ /* 0x000fe40003f3c200 */
[----:B------:R-:W-:-:S04]  /*2ce0*/  FSETP.GTU.FTZ.AND P0, PT, |R0|, +INF , PT ;  /* 0x7f8000000000780b */ /* 0x000fc80003f1c200 */
[----:B------:R-:W-:-:S13]  /*2cf0*/  PLOP3.LUT P0, PT, P0, P1, PT, 0xf8, 0x8f ;  /* 0x00000000008f781c */ /* 0x000fda0000703f70 */
[----:B------:R-:W-:Y:S05]  /*2d00*/  @P0 BRA `(.L_x_82) ;  /* 0x00000004004c0947 */ /* 0x000fea0003800000 */
[----:B------:R-:W-:-:S13]  /*2d10*/  LOP3.LUT P0, RZ, R7, 0x7fffffff, R4, 0xc8, !PT ;  /* 0x7fffffff07ff7812 */ /* 0x000fda000780c804 */
[----:B------:R-:W-:Y:S05]  /*2d20*/  @!P0 BRA `(.L_x_83) ;  /* 0x00000004003c8947 */ /* 0x000fea0003800000 */
[C---:B------:R-:W-:Y:S02]  /*2d30*/  FSETP.NEU.FTZ.AND P2, PT, |R0|.reuse, +INF , PT ;  /* 0x7f8000000000780b */ /* 0x040fe40003f5d200 */
[----:B------:R-:W-:Y:S02]  /*2d40*/  FSETP.NEU.FTZ.AND P1, PT, |R3|, +INF , PT ;  /* 0x7f8000000300780b */ /* 0x000fe40003f3d200 */
[----:B------:R-:W-:-:S11]  /*2d50*/  FSETP.NEU.FTZ.AND P0, PT, |R0|, +INF , PT ;  /* 0x7f8000000000780b */ /* 0x000fd60003f1d200 */
[----:B------:R-:W-:Y:S05]  /*2d60*/  @!P1 BRA !P2, `(.L_x_83) ;  /* 0x00000004002c9947 */ /* 0x000fea0005000000 */
[----:B------:R-:W-:-:S04]  /*2d70*/  LOP3.LUT P2, RZ, R4, 0x7fffffff, RZ, 0xc0, !PT ;  /* 0x7fffffff04ff7812 */ /* 0x000fc8000784c0ff */
[----:B------:R-:W-:-:S13]  /*2d80*/  PLOP3.LUT P1, PT, P1, P2, PT, 0x2f, 0xf2 ;  /* 0x0000000000f2781c */ /* 0x000fda0000f24577 */
[----:B------:R-:W-:Y:S05]  /*2d90*/  @P1 BRA `(.L_x_84) ;  /* 0x0000000400181947 */ /* 0x000fea0003800000 */
[----:B------:R-:W-:-:S04]  /*2da0*/  LOP3.LUT P1, RZ, R7, 0x7fffffff, RZ, 0xc0, !PT ;  /* 0x7fffffff07ff7812 */ /* 0x000fc8000782c0ff */
[----:B------:R-:W-:-:S13]  /*2db0*/  PLOP3.LUT P0, PT, P0, P1, PT, 0x2f, 0xf2 ;  /* 0x0000000000f2781c */ /* 0x000fda0000702577 */
[----:B------:R-:W-:Y:S05]  /*2dc0*/  @P0 BRA `(.L_x_85) ;  /* 0x0000000400000947 */ /* 0x000fea0003800000 */
[----:B------:R-:W-:Y:S02]  /*2dd0*/  ISETP.GE.AND P0, PT, R11, RZ, PT ;  /* 0x000000ff0b00720c */ /* 0x000fe40003f06270 */
[----:B------:R-:W-:-:S11]  /*2de0*/  ISETP.GE.AND P1, PT, R10, RZ, PT ;  /* 0x000000ff0a00720c */ /* 0x000fd60003f26270 */
[----:B------:R-:W-:Y:S02]  /*2df0*/  @P0 IMAD.MOV.U32 R6, RZ, RZ, RZ ;  /* 0x000000ffff060224 */ /* 0x000fe400078e00ff */
[----:B------:R-:W-:Y:S01]  /*2e00*/  @!P0 FFMA R4, R0, 1.84467440737095516160e+19, RZ ;  /* 0x5f80000000048823 */ /* 0x000fe200000000ff */
[----:B------:R-:W-:Y:S02]  /*2e10*/  @!P0 IMAD.MOV.U32 R6, RZ, RZ, -0x40 ;  /* 0xffffffc0ff068424 */ /* 0x000fe400078e00ff */
[----:B------:R-:W-:-:S03]  /*2e20*/  @!P1 FFMA R7, R3, 1.84467440737095516160e+19, RZ ;  /* 0x5f80000003079823 */ /* 0x000fc600000000ff */
[----:B------:R-:W-:-:S07]  /*2e30*/  @!P1 IADD3 R6, PT, PT, R6, 0x40, RZ ;  /* 0x0000004006069810 */ /* 0x000fce0007ffe0ff */
.L_x_81:
[----:B------:R-:W-:Y:S01]  /*2e40*/  LEA R0, R5, 0xc0800000, 0x17 ;  /* 0xc080000005007811 */ /* 0x000fe200078eb8ff */
[----:B------:R-:W-:Y:S01]  /*2e50*/  VIADD R3, R12, 0xffffff81 ;  /* 0xffffff810c037836 */ /* 0x000fe20000000000 */
[----:B------:R-:W-:Y:S03]  /*2e60*/  BSSY.RECONVERGENT B2, `(.L_x_86) ;  /* 0x0000035000027945 */ /* 0x000fe60003800200 */
[----:B------:R-:W-:Y:S02]  /*2e70*/  IMAD.IADD R7, R7, 0x1, -R0 ;  /* 0x0000000107077824 */ /* 0x000fe400078e0a00 */
[C---:B------:R-:W-:Y:S01]  /*2e80*/  IMAD R0, R3.reuse, -0x800000, R4 ;  /* 0xff80000003007824 */ /* 0x040fe200078e0204 */
[----:B------:R-:W-:Y:S01]  /*2e90*/  IADD3 R3, PT, PT, R3, 0x7f, -R5 ;  /* 0x0000007f03037810 */ /* 0x000fe20007ffe805 */
[----:B------:R-:W0:Y:S01]  /*2ea0*/  MUFU.RCP R10, R7 ;  /* 0x00000007000a7308 */ /* 0x000e220000001000 */
[----:B------:R-:W-:-:S03]  /*2eb0*/  FADD.FTZ R11, -R7, -RZ ;  /* 0x800000ff070b7221 */ /* 0x000fc60000010100 */
[----:B------:R-:W-:Y:S02]  /*2ec0*/  IMAD.IADD R3, R3, 0x1, R6 ;  /* 0x0000000103037824 */ /* 0x000fe400078e0206 */
[----:B0-----:R-:W-:-:S04]  /*2ed0*/  FFMA R13, R10, R11, 1 ;  /* 0x3f8000000a0d7423 */ /* 0x001fc8000000000b */
[----:B------:R-:W-:-:S04]  /*2ee0*/  FFMA R15, R10, R13, R10 ;  /* 0x0000000d0a0f7223 */ /* 0x000fc8000000000a */
[----:B------:R-:W-:-:S04]  /*2ef0*/  FFMA R4, R0, R15, RZ ;  /* 0x0000000f00047223 */ /* 0x000fc800000000ff */
[----:B------:R-:W-:-:S04]  /*2f00*/  FFMA R13, R11, R4, R0 ;  /* 0x000000040b0d7223 */ /* 0x000fc80000000000 */
[----:B------:R-:W-:-:S04]  /*2f10*/  FFMA R10, R15, R13, R4 ;  /* 0x0000000d0f0a7223 */ /* 0x000fc80000000004 */
[----:B------:R-:W-:-:S04]  /*2f20*/  FFMA R11, R11, R10, R0 ;  /* 0x0000000a0b0b7223 */ /* 0x000fc80000000000 */
[----:B------:R-:W-:-:S05]  /*2f30*/  FFMA R4, R15, R11, R10 ;  /* 0x0000000b0f047223 */ /* 0x000fca000000000a */
[----:B------:R-:W-:-:S04]  /*2f40*/  SHF.R.U32.HI R0, RZ, 0x17, R4 ;  /* 0x00000017ff007819 */ /* 0x000fc80000011604 */
[----:B------:R-:W-:-:S04]  /*2f50*/  LOP3.LUT R0, R0, 0xff, RZ, 0xc0, !PT ;  /* 0x000000ff00007812 */ /* 0x000fc800078ec0ff */
[----:B------:R-:W-:-:S05]  /*2f60*/  IADD3 R7, PT, PT, R0, R3, RZ ;  /* 0x0000000300077210 */ /* 0x000fca0007ffe0ff */
[----:B------:R-:W-:-:S05]  /*2f70*/  VIADD R0, R7, 0xffffffff ;  /* 0xffffffff07007836 */ /* 0x000fca0000000000 */
[----:B------:R-:W-:-:S13]  /*2f80*/  ISETP.GE.U32.AND P0, PT, R0, 0xfe, PT ;  /* 0x000000fe0000780c */ /* 0x000fda0003f06070 */
[----:B------:R-:W-:Y:S05]  /*2f90*/  @!P0 BRA `(.L_x_87) ;  /* 0x0000000000808947 */ /* 0x000fea0003800000 */
[----:B------:R-:W-:-:S13]  /*2fa0*/  ISETP.GT.AND P0, PT, R7, 0xfe, PT ;  /* 0x000000fe0700780c */ /* 0x000fda0003f04270 */
[----:B------:R-:W-:Y:S05]  /*2fb0*/  @P0 BRA `(.L_x_88) ;  /* 0x00000000006c0947 */ /* 0x000fea0003800000 */
[----:B------:R-:W-:-:S13]  /*2fc0*/  ISETP.GE.AND P0, PT, R7, 0x1, PT ;  /* 0x000000010700780c */ /* 0x000fda0003f06270 */
[----:B------:R-:W-:Y:S05]  /*2fd0*/  @P0 BRA `(.L_x_89) ;  /* 0x0000000000740947 */ /* 0x000fea0003800000 */
[----:B------:R-:W-:Y:S02]  /*2fe0*/  ISETP.GE.AND P0, PT, R7, -0x18, PT ;  /* 0xffffffe80700780c */ /* 0x000fe40003f06270 */
[----:B------:R-:W-:-:S11]  /*2ff0*/  LOP3.LUT R4, R4, 0x80000000, RZ, 0xc0, !PT ;  /* 0x8000000004047812 */ /* 0x000fd600078ec0ff */
[----:B------:R-:W-:Y:S05]  /*3000*/  @!P0 BRA `(.L_x_89) ;  /* 0x0000000000688947 */ /* 0x000fea0003800000 */
[-CC-:B------:R-:W-:Y:S01]  /*3010*/  FFMA.RZ R0, R15, R11.reuse, R10.reuse ;  /* 0x0000000b0f007223 */ /* 0x180fe2000000c00a */
[----:B------:R-:W-:Y:S02]  /*3020*/  VIADD R6, R7, 0x20 ;  /* 0x0000002007067836 */ /* 0x000fe40000000000 */
[-CC-:B------:R-:W-:Y:S01]  /*3030*/  FFMA.RM R3, R15, R11.reuse, R10.reuse ;  /* 0x0000000b0f037223 */ /* 0x180fe2000000400a */
[----:B------:R-:W-:Y:S02]  /*3040*/  ISETP.NE.AND P2, PT, R7, RZ, PT ;  /* 0x000000ff0700720c */ /* 0x000fe40003f45270 */
[----:B------:R-:W-:Y:S01]  /*3050*/  LOP3.LUT R5, R0, 0x7fffff, RZ, 0xc0, !PT ;  /* 0x007fffff00057812 */ /* 0x000fe200078ec0ff */
[----:B------:R-:W-:Y:S01]  /*3060*/  FFMA.RP R0, R15, R11, R10 ;  /* 0x0000000b0f007223 */ /* 0x000fe2000000800a */
[----:B------:R-:W-:Y:S01]  /*3070*/  ISETP.NE.AND P1, PT, R7, RZ, PT ;  /* 0x000000ff0700720c */ /* 0x000fe20003f25270 */
[----:B------:R-:W-:Y:S01]  /*3080*/  IMAD.MOV R7, RZ, RZ, -R7 ;  /* 0x000000ffff077224 */ /* 0x000fe200078e0a07 */
[----:B------:R-:W-:-:S02]  /*3090*/  LOP3.LUT R5, R5, 0x800000, RZ, 0xfc, !PT ;  /* 0x0080000005057812 */ /* 0x000fc400078efcff */
[----:B------:R-:W-:Y:S02]  /*30a0*/  FSETP.NEU.FTZ.AND P0, PT, R0, R3, PT ;  /* 0x000000030000720b */ /* 0x000fe40003f1d000 */
[----:B------:R-:W-:Y:S02]  /*30b0*/  SHF.L.U32 R6, R5, R6, RZ ;  /* 0x0000000605067219 */ /* 0x000fe400000006ff */
[----:B------:R-:W-:Y:S02]  /*30c0*/  SEL R0, R7, RZ, P2 ;  /* 0x000000ff07007207 */ /* 0x000fe40001000000 */
[----:B------:R-:W-:Y:S02]  /*30d0*/  ISETP.NE.AND P1, PT, R6, RZ, P1 ;  /* 0x000000ff0600720c */ /* 0x000fe40000f25270 */
[----:B------:R-:W-:Y:S02]  /*30e0*/  SHF.R.U32.HI R0, RZ, R0, R5 ;  /* 0x00000000ff007219 */ /* 0x000fe40000011605 */
[----:B------:R-:W-:-:S02]  /*30f0*/  PLOP3.LUT P0, PT, P0, P1, PT, 0xf8, 0x8f ;  /* 0x00000000008f781c */ /* 0x000fc40000703f70 */
[----:B------:R-:W-:Y:S02]  /*3100*/  SHF.R.U32.HI R6, RZ, 0x1, R0 ;  /* 0x00000001ff067819 */ /* 0x000fe40000011600 */
[----:B------:R-:W-:-:S04]  /*3110*/  SEL R3, RZ, 0x1, !P0 ;  /* 0x00000001ff037807 */ /* 0x000fc80004000000 */
[----:B------:R-:W-:-:S04]  /*3120*/  LOP3.LUT R3, R3, 0x1, R6, 0xf8, !PT ;  /* 0x0000000103037812 */ /* 0x000fc800078ef806 */
[----:B------:R-:W-:-:S04]  /*3130*/  LOP3.LUT R3, R3, R0, RZ, 0xc0, !PT ;  /* 0x0000000003037212 */ /* 0x000fc800078ec0ff */
[----:B------:R-:W-:-:S04]  /*3140*/  IADD3 R3, PT, PT, R6, R3, RZ ;  /* 0x0000000306037210 */ /* 0x000fc80007ffe0ff */
[----:B------:R-:W-:Y:S01]  /*3150*/  LOP3.LUT R4, R3, R4, RZ, 0xfc, !PT ;  /* 0x0000000403047212 */ /* 0x000fe200078efcff */
[----:B------:R-:W-:Y:S06]  /*3160*/  BRA `(.L_x_89) ;  /* 0x0000000000107947 */ /* 0x000fec0003800000 */
.L_x_88:
[----:B------:R-:W-:-:S04]  /*3170*/  LOP3.LUT R4, R4, 0x80000000, RZ, 0xc0, !PT ;  /* 0x8000000004047812 */ /* 0x000fc800078ec0ff */
[----:B------:R-:W-:Y:S01]  /*3180*/  LOP3.LUT R4, R4, 0x7f800000, RZ, 0xfc, !PT ;  /* 0x7f80000004047812 */ /* 0x000fe200078efcff */
[----:B------:R-:W-:Y:S06]  /*3190*/  BRA `(.L_x_89) ;  /* 0x0000000000047947 */ /* 0x000fec0003800000 */
.L_x_87:
[----:B------:R-:W-:-:S07]  /*31a0*/  IMAD R4, R3, 0x800000, R4 ;  /* 0x0080000003047824 */ /* 0x000fce00078e0204 */
.L_x_89:
[----:B------:R-:W-:Y:S05]  /*31b0*/  BSYNC.RECONVERGENT B2 ;  /* 0x0000000000027941 */ /* 0x000fea0003800200 */
.L_x_86:
[----:B------:R-:W-:Y:S05]  /*31c0*/  BRA `(.L_x_90) ;  /* 0x0000000000207947 */ /* 0x000fea0003800000 */
.L_x_85:
[----:B------:R-:W-:-:S04]  /*31d0*/  LOP3.LUT R4, R7, 0x80000000, R4, 0x48, !PT ;  /* 0x8000000007047812 */ /* 0x000fc800078e4804 */
[----:B------:R-:W-:Y:S01]  /*31e0*/  LOP3.LUT R4, R4, 0x7f800000, RZ, 0xfc, !PT ;  /* 0x7f80000004047812 */ /* 0x000fe200078efcff */
[----:B------:R-:W-:Y:S06]  /*31f0*/  BRA `(.L_x_90) ;  /* 0x0000000000147947 */ /* 0x000fec0003800000 */
.L_x_84:
[----:B------:R-:W-:Y:S01]  /*3200*/  LOP3.LUT R4, R7, 0x80000000, R4, 0x48, !PT ;  /* 0x8000000007047812 */ /* 0x000fe200078e4804 */
[----:B------:R-:W-:Y:S06]  /*3210*/  BRA `(.L_x_90) ;  /* 0x00000000000c7947 */ /* 0x000fec0003800000 */
.L_x_83:
[----:B------:R-:W0:Y:S01]  /*3220*/  MUFU.RSQ R4, -QNAN ;  /* 0xffc0000000047908 */ /* 0x000e220000001400 */
[----:B------:R-:W-:Y:S05]  /*3230*/  BRA `(.L_x_90) ;  /* 0x0000000000047947 */ /* 0x000fea0003800000 */
.L_x_82:
[----:B------:R-:W-:-:S07]  /*3240*/  FADD.FTZ R4, R0, R3 ;  /* 0x0000000300047221 */ /* 0x000fce0000010000 */
.L_x_90:
[----:B------:R-:W-:Y:S05]  /*3250*/  BSYNC.RECONVERGENT B1 ;  /* 0x0000000000017941 */ /* 0x000fea0003800200 */
.L_x_80:
[----:B------:R-:W-:-:S04]  /*3260*/  IMAD.MOV.U32 R3, RZ, RZ, 0x0 ;  /* 0x00000000ff037424 */ /* 0x000fc800078e00ff */
[----:B0-----:R-:W-:Y:S05]  /*3270*/  RET.REL.NODEC R2 `(_Z19NeuronTimestepWriteiiPfS_S_PbS_iiS_S_f) ;  /* 0xffffffcc02607950 */ /* 0x001fea0003c3ffff */
.L_x_91:
        /* <DEDUP_REMOVED lines=16> */
.L_x_96:


//--------------------- .nv.shared.reserved.0     --------------------------
	.section	.nv.shared.reserved.0,"aw",@nobits
	.weak		__nv_reservedSMEM_offset_0_alias
	.size		__nv_reservedSMEM_offset_0_alias, 0, 64
	.other		__nv_reservedSMEM_offset_0_alias,@"STO_CUDA_RESERVED_SHARED STV_DEFAULT"
__nv_reservedSMEM_offset_0_alias:
	.zero		0
	.zero		64


//--------------------- .nv.constant0._Z17calculateDistanceiPfS_iS_ --------------------------
	.section	.nv.constant0._Z17calculateDistanceiPfS_iS_,"a",@progbits
	.sectionflags	@""
	.align	4
.nv.constant0._Z17calculateDistanceiPfS_iS_:
	.zero		936


//--------------------- .nv.constant0._Z18CommunicationPhaseiPbPiS0_PfS1_ii --------------------------
	.section	.nv.constant0._Z18CommunicationPhaseiPbPiS0_PfS1_ii,"a",@progbits
	.sectionflags	@""
	.align	4
.nv.constant0._Z18CommunicationPhaseiPbPiS0_PfS1_ii:
	.zero		952


//--------------------- .nv.constant0._Z21NeuronTimestepNoWriteiiPfS_S_PbS_ii --------------------------
	.section	.nv.constant0._Z21NeuronTimestepNoWriteiiPfS_S_PbS_ii,"a",@progbits
	.sectionflags	@""
	.align	4
.nv.constant0._Z21NeuronTimestepNoWriteiiPfS_S_PbS_ii:
	.zero		952


//--------------------- .nv.constant0._Z19NeuronTimestepWriteiiPfS_S_PbS_iiS_S_f --------------------------
	.section	.nv.constant0._Z19NeuronTimestepWriteiiPfS_S_PbS_iiS_S_f,"a",@progbits
	.sectionflags	@""
	.align	4
.nv.constant0._Z19NeuronTimestepWriteiiPfS_S_PbS_iiS_S_f:
	.zero		972


//--------------------- SYMBOLS --------------------------

	.type		.nv.reservedSmem.offset0,@object
	.size		.nv.reservedSmem.offset0,0x4
